	.target	sm_100a

	.elftype	@"ET_EXEC"


//--------------------- .note.nv.tkinfo           --------------------------
	.section	.note.nv.tkinfo,"",@"SHT_NOTE"
	.sectionflags	@"SHF_NOTE_NV_TKINFO"
	.tkinfo
        /*0018*/ 	.word	0x00000002
        /*0030*/ 	.string	""
        /*0030*/ 	.string	"ptxas"
        /*0030*/ 	.string	"Cuda compilation tools, release 13.0, V13.0.88"
        /*0030*/ 	.string	"Build cuda_13.0.r13.0/compiler.36424714_0"
        /*0030*/ 	.string	"-arch sm_100a -m 64 "



//--------------------- .note.nv.cuinfo           --------------------------
	.section	.note.nv.cuinfo,"",@"SHT_NOTE"
	.sectionflags	@"SHF_NOTE_NV_CUINFO"
        /*0018*/ 	.short	0x0002
        /*001a*/ 	.short	0x0064
        /*001c*/ 	.short	0x0082
	.zero		2


//--------------------- .nv.info                  --------------------------
	.section	.nv.info,"",@"SHT_CUDA_INFO"
	.align	4


	//----- nvinfo : EIATTR_REGCOUNT
	.align		4
        /*0000*/ 	.byte	0x04, 0x2f
        /*0002*/ 	.short	(.L_19 - .L_18)
	.align		4
.L_18:
        /*0004*/ 	.word	index@(_ZN7cutlass13device_kernelINS_4gemm6kernel13GemmUniversalIN4cute5tupleIJiiiiEEENS1_10collective13CollectiveMmaINS1_35MainloopSm100TmaUmmaWarpSpecializedILi4ELi2ELi4ENS5_IJNS4_1CILi2EEESB_NSA_ILi1EEEEEEEENS5_IJNSA_ILi64EEENSA_ILi128EEESF_EEENS_6half_tENS5_IJlSC_lEEESI_SJ_NS4_8TiledMMAINS4_8MMA_AtomIJNS4_20SM100_MMA_F16BF16_SSISI_SI_fLi64ELi128ELNS4_4UMMA5MajorE0ELSO_0ELNSN_7ScaleInE0ELSP_0EEEEEENS4_6LayoutINS5_IJSC_SC_SC_EEENS5_IJNSA_ILi0EEESU_SU_EEEEENS5_IJNS4_10UnderscoreESX_SX_EEEEENS4_23SM90_TMA_LOAD_MULTICASTENS4_14ComposedLayoutINS4_7SwizzleILi3ELi4ELi3EEENS4_18smem_ptr_flag_bitsILi16EEENSS_INS5_IJNSA_ILi8EEESF_EEENS5_IJSF_SC_EEEEEEEvNS4_8identityES10_S1A_vS1B_EENS_8epilogue10collective18CollectiveEpilogueINS1D_23Sm100TmaWarpSpecializedILi4ELi2ELi16ELb1ELb0EEEJSH_NS5_IJNSS_ISF_SC_EENSS_INSA_ILi32EEESC_EEEEESI_SJ_SI_SJ_NS1D_6fusion15FusionCallbacksIS1H_NS1M_17LinearCombinationISI_fSI_fLNS_15FloatRoundStyleE2EEESH_S1L_JEEENS4_5SM1004TMEM4LOAD26SM100_TMEM_LOAD_16dp256b4xENS4_13SM90_TMA_LOADENS11_INS12_ILi2ELi4ELi3EEES15_NSS_INS5_IJS16_S1J_EEENS5_IJS1J_SC_EEEEEEENS4_17SM75_U32x4_LDSM_NENS4_14SM90_TMA_STOREES21_NS4_17SM90_U32x4_STSM_NENS4_39AutoVectorizingCopyWithAssumedAlignmentILi128EEEEEEvvEEEEvNT_6ParamsE)
        /*0008*/ 	.word	0x00000044


	//----- nvinfo : EIATTR_FRAME_SIZE
	.align		4
.L_19:
        /*000c*/ 	.byte	0x04, 0x11
        /*000e*/ 	.short	(.L_21 - .L_20)
	.align		4
.L_20:
        /*0010*/ 	.word	index@($__internal_2_$__cuda_sm10x_tcgen05_guardrail_trap_unallocated_columns_being_dealloced)
        /*0014*/ 	.word	0x00000000


	//----- nvinfo : EIATTR_FRAME_SIZE
	.align		4
.L_21:
        /*0018*/ 	.byte	0x04, 0x11
        /*001a*/ 	.short	(.L_23 - .L_22)
	.align		4
.L_22:
        /*001c*/ 	.word	index@($__internal_1_$__cuda_sm10x_tcgen05_guardrail_trap_phase_invalid_during_alloc)
        /*0020*/ 	.word	0x00000000


	//----- nvinfo : EIATTR_FRAME_SIZE
	.align		4
.L_23:
        /*0024*/ 	.byte	0x04, 0x11
        /*0026*/ 	.short	(.L_25 - .L_24)
	.align		4
.L_24:
        /*0028*/ 	.word	index@($__internal_0_$__cuda_sm10x_tcgen05_guardrail_trap_col_being_dealloced_not_returned_by_alloc)
        /*002c*/ 	.word	0x00000000


	//----- nvinfo : EIATTR_FRAME_SIZE
	.align		4
.L_25:
        /*0030*/ 	.byte	0x04, 0x11
        /*0032*/ 	.short	(.L_27 - .L_26)
	.align		4
.L_26:
        /*0034*/ 	.word	index@(_ZN7cutlass13device_kernelINS_4gemm6kernel13GemmUniversalIN4cute5tupleIJiiiiEEENS1_10collective13CollectiveMmaINS1_35MainloopSm100TmaUmmaWarpSpecializedILi4ELi2ELi4ENS5_IJNS4_1CILi2EEESB_NSA_ILi1EEEEEEEENS5_IJNSA_ILi64EEENSA_ILi128EEESF_EEENS_6half_tENS5_IJlSC_lEEESI_SJ_NS4_8TiledMMAINS4_8MMA_AtomIJNS4_20SM100_MMA_F16BF16_SSISI_SI_fLi64ELi128ELNS4_4UMMA5MajorE0ELSO_0ELNSN_7ScaleInE0ELSP_0EEEEEENS4_6LayoutINS5_IJSC_SC_SC_EEENS5_IJNSA_ILi0EEESU_SU_EEEEENS5_IJNS4_10UnderscoreESX_SX_EEEEENS4_23SM90_TMA_LOAD_MULTICASTENS4_14ComposedLayoutINS4_7SwizzleILi3ELi4ELi3EEENS4_18smem_ptr_flag_bitsILi16EEENSS_INS5_IJNSA_ILi8EEESF_EEENS5_IJSF_SC_EEEEEEEvNS4_8identityES10_S1A_vS1B_EENS_8epilogue10collective18CollectiveEpilogueINS1D_23Sm100TmaWarpSpecializedILi4ELi2ELi16ELb1ELb0EEEJSH_NS5_IJNSS_ISF_SC_EENSS_INSA_ILi32EEESC_EEEEESI_SJ_SI_SJ_NS1D_6fusion15FusionCallbacksIS1H_NS1M_17LinearCombinationISI_fSI_fLNS_15FloatRoundStyleE2EEESH_S1L_JEEENS4_5SM1004TMEM4LOAD26SM100_TMEM_LOAD_16dp256b4xENS4_13SM90_TMA_LOADENS11_INS12_ILi2ELi4ELi3EEES15_NSS_INS5_IJS16_S1J_EEENS5_IJS1J_SC_EEEEEEENS4_17SM75_U32x4_LDSM_NENS4_14SM90_TMA_STOREES21_NS4_17SM90_U32x4_STSM_NENS4_39AutoVectorizingCopyWithAssumedAlignmentILi128EEEEEEvvEEEEvNT_6ParamsE)
        /*0038*/ 	.word	0x00000000


	//----- nvinfo : EIATTR_MIN_STACK_SIZE
	.align		4
.L_27:
        /*003c*/ 	.byte	0x04, 0x12
        /*003e*/ 	.short	(.L_29 - .L_28)
	.align		4
.L_28:
        /*0040*/ 	.word	index@(_ZN7cutlass13device_kernelINS_4gemm6kernel13GemmUniversalIN4cute5tupleIJiiiiEEENS1_10collective13CollectiveMmaINS1_35MainloopSm100TmaUmmaWarpSpecializedILi4ELi2ELi4ENS5_IJNS4_1CILi2EEESB_NSA_ILi1EEEEEEEENS5_IJNSA_ILi64EEENSA_ILi128EEESF_EEENS_6half_tENS5_IJlSC_lEEESI_SJ_NS4_8TiledMMAINS4_8MMA_AtomIJNS4_20SM100_MMA_F16BF16_SSISI_SI_fLi64ELi128ELNS4_4UMMA5MajorE0ELSO_0ELNSN_7ScaleInE0ELSP_0EEEEEENS4_6LayoutINS5_IJSC_SC_SC_EEENS5_IJNSA_ILi0EEESU_SU_EEEEENS5_IJNS4_10UnderscoreESX_SX_EEEEENS4_23SM90_TMA_LOAD_MULTICASTENS4_14ComposedLayoutINS4_7SwizzleILi3ELi4ELi3EEENS4_18smem_ptr_flag_bitsILi16EEENSS_INS5_IJNSA_ILi8EEESF_EEENS5_IJSF_SC_EEEEEEEvNS4_8identityES10_S1A_vS1B_EENS_8epilogue10collective18CollectiveEpilogueINS1D_23Sm100TmaWarpSpecializedILi4ELi2ELi16ELb1ELb0EEEJSH_NS5_IJNSS_ISF_SC_EENSS_INSA_ILi32EEESC_EEEEESI_SJ_SI_SJ_NS1D_6fusion15FusionCallbacksIS1H_NS1M_17LinearCombinationISI_fSI_fLNS_15FloatRoundStyleE2EEESH_S1L_JEEENS4_5SM1004TMEM4LOAD26SM100_TMEM_LOAD_16dp256b4xENS4_13SM90_TMA_LOADENS11_INS12_ILi2ELi4ELi3EEES15_NSS_INS5_IJS16_S1J_EEENS5_IJS1J_SC_EEEEEEENS4_17SM75_U32x4_LDSM_NENS4_14SM90_TMA_STOREES21_NS4_17SM90_U32x4_STSM_NENS4_39AutoVectorizingCopyWithAssumedAlignmentILi128EEEEEEvvEEEEvNT_6ParamsE)
        /*0044*/ 	.word	0x00000000
.L_29:


//--------------------- .nv.compat                --------------------------
	.section	.nv.compat,"",@"SHT_CUDA_COMPAT_INFO"
	.align	4
        /*0000*/ 	.byte	0x02, 0x09, 0x01, 0x00, 0x02, 0x02, 0x02, 0x00, 0x02, 0x05, 0x05, 0x00, 0x03, 0x07, 0x01, 0x01
        /*0010*/ 	.byte	0x02, 0x03, 0x01, 0x00, 0x02, 0x06, 0x01, 0x00, 0x04, 0x0b, 0x08, 0x00, 0x09, 0x00, 0x00, 0x00
        /*0020*/ 	.byte	0x00, 0x00, 0x00, 0x00


//--------------------- .nv.info._ZN7cutlass13device_kernelINS_4gemm6kernel13GemmUniversalIN4cute5tupleIJiiiiEEENS1_10collective13CollectiveMmaINS1_35MainloopSm100TmaUmmaWarpSpecializedILi4ELi2ELi4ENS5_IJNS4_1CILi2EEESB_NSA_ILi1EEEEEEEENS5_IJNSA_ILi64EEENSA_ILi128EEESF_EEENS_6half_tENS5_IJlSC_lEEESI_SJ_NS4_8TiledMMAINS4_8MMA_AtomIJNS4_20SM100_MMA_F16BF16_SSISI_SI_fLi64ELi128ELNS4_4UMMA5MajorE0ELSO_0ELNSN_7ScaleInE0ELSP_0EEEEEENS4_6LayoutINS5_IJSC_SC_SC_EEENS5_IJNSA_ILi0EEESU_SU_EEEEENS5_IJNS4_10UnderscoreESX_SX_EEEEENS4_23SM90_TMA_LOAD_MULTICASTENS4_14ComposedLayoutINS4_7SwizzleILi3ELi4ELi3EEENS4_18smem_ptr_flag_bitsILi16EEENSS_INS5_IJNSA_ILi8EEESF_EEENS5_IJSF_SC_EEEEEEEvNS4_8identityES10_S1A_vS1B_EENS_8epilogue10collective18CollectiveEpilogueINS1D_23Sm100TmaWarpSpecializedILi4ELi2ELi16ELb1ELb0EEEJSH_NS5_IJNSS_ISF_SC_EENSS_INSA_ILi32EEESC_EEEEESI_SJ_SI_SJ_NS1D_6fusion15FusionCallbacksIS1H_NS1M_17LinearCombinationISI_fSI_fLNS_15FloatRoundStyleE2EEESH_S1L_JEEENS4_5SM1004TMEM4LOAD26SM100_TMEM_LOAD_16dp256b4xENS4_13SM90_TMA_LOADENS11_INS12_ILi2ELi4ELi3EEES15_NSS_INS5_IJS16_S1J_EEENS5_IJS1J_SC_EEEEEEENS4_17SM75_U32x4_LDSM_NENS4_14SM90_TMA_STOREES21_NS4_17SM90_U32x4_STSM_NENS4_39AutoVectorizingCopyWithAssumedAlignmentILi128EEEEEEvvEEEEvNT_6ParamsE --------------------------
	.section	.nv.info._ZN7cutlass13device_kernelINS_4gemm6kernel13GemmUniversalIN4cute5tupleIJiiiiEEENS1_10collective13CollectiveMmaINS1_35MainloopSm100TmaUmmaWarpSpecializedILi4ELi2ELi4ENS5_IJNS4_1CILi2EEESB_NSA_ILi1EEEEEEEENS5_IJNSA_ILi64EEENSA_ILi128EEESF_EEENS_6half_tENS5_IJlSC_lEEESI_SJ_NS4_8TiledMMAINS4_8MMA_AtomIJNS4_20SM100_MMA_F16BF16_SSISI_SI_fLi64ELi128ELNS4_4UMMA5MajorE0ELSO_0ELNSN_7ScaleInE0ELSP_0EEEEEENS4_6LayoutINS5_IJSC_SC_SC_EEENS5_IJNSA_ILi0EEESU_SU_EEEEENS5_IJNS4_10UnderscoreESX_SX_EEEEENS4_23SM90_TMA_LOAD_MULTICASTENS4_14ComposedLayoutINS4_7SwizzleILi3ELi4ELi3EEENS4_18smem_ptr_flag_bitsILi16EEENSS_INS5_IJNSA_ILi8EEESF_EEENS5_IJSF_SC_EEEEEEEvNS4_8identityES10_S1A_vS1B_EENS_8epilogue10collective18CollectiveEpilogueINS1D_23Sm100TmaWarpSpecializedILi4ELi2ELi16ELb1ELb0EEEJSH_NS5_IJNSS_ISF_SC_EENSS_INSA_ILi32EEESC_EEEEESI_SJ_SI_SJ_NS1D_6fusion15FusionCallbacksIS1H_NS1M_17LinearCombinationISI_fSI_fLNS_15FloatRoundStyleE2EEESH_S1L_JEEENS4_5SM1004TMEM4LOAD26SM100_TMEM_LOAD_16dp256b4xENS4_13SM90_TMA_LOADENS11_INS12_ILi2ELi4ELi3EEES15_NSS_INS5_IJS16_S1J_EEENS5_IJS1J_SC_EEEEEEENS4_17SM75_U32x4_LDSM_NENS4_14SM90_TMA_STOREES21_NS4_17SM90_U32x4_STSM_NENS4_39AutoVectorizingCopyWithAssumedAlignmentILi128EEEEEEvvEEEEvNT_6ParamsE,"",@"SHT_CUDA_INFO"
	.sectionflags	@""
	.align	4


	//----- nvinfo : EIATTR_CUDA_API_VERSION
	.align		4
        /*0000*/ 	.byte	0x04, 0x37
        /*0002*/ 	.short	(.L_31 - .L_30)
.L_30:
        /*0004*/ 	.word	0x00000082


	//----- nvinfo : EIATTR_KPARAM_INFO
	.align		4
.L_31:
        /*0008*/ 	.byte	0x04, 0x17
        /*000a*/ 	.short	(.L_33 - .L_32)
.L_32:
        /*000c*/ 	.word	0x00000000
        /*0010*/ 	.short	0x0000
        /*0012*/ 	.short	0x0000
        /*0014*/ 	.byte	0x00, 0xf0, 0x01, 0x20


	//----- nvinfo : EIATTR_AT_ENTRY_FRAGMENTS
	.align		4
.L_33:
        /*0018*/ 	.byte	0x04, 0x4f
        /*001a*/ 	.short	(.L_35 - .L_34)


	//   ....[0]....
.L_34:
        /*001c*/ 	.word	0x00000006


	//----- nvinfo : EIATTR_RESERVED_SMEM_USED
	.align		4
.L_35:
        /*0020*/ 	.byte	0x01, 0x41
	.zero		2


	//----- nvinfo : EIATTR_SPARSE_MMA_MASK
	.align		4
        /*0024*/ 	.byte	0x03, 0x50
        /*0026*/ 	.short	0x0000


	//----- nvinfo : EIATTR_TCGEN05_1CTA_USED
	.align		4
        /*0028*/ 	.byte	0x01, 0x51
	.zero		2


	//----- nvinfo : EIATTR_MAXREG_COUNT
	.align		4
        /*002c*/ 	.byte	0x03, 0x1b
        /*002e*/ 	.short	0x00ff


	//----- nvinfo : EIATTR_NUM_BARRIERS
	.align		4
        /*0030*/ 	.byte	0x02, 0x4c
        /*0032*/ 	.byte	0x07
	.zero		1


	//----- nvinfo : EIATTR_EXTERNS
	.align		4
        /*0034*/ 	.byte	0x04, 0x0f
        /*0036*/ 	.short	(.L_37 - .L_36)


	//   ....[0]....
	.align		4
.L_36:
        /*0038*/ 	.word	index@(__assertfail)


	//----- nvinfo : EIATTR_MERCURY_ISA_VERSION
	.align		4
.L_37:
        /*003c*/ 	.byte	0x03, 0x5f
        /*003e*/ 	.short	0x0101


	//----- nvinfo : EIATTR_INT_WARP_WIDE_INSTR_OFFSETS
	.align		4
        /*0040*/ 	.byte	0x04, 0x31
        /*0042*/ 	.short	(.L_39 - .L_38)


	//   ....[0]....
.L_38:
        /*0044*/ 	.word	0x00003ed0


	//   ....[1]....
        /*0048*/ 	.word	0x00003f00


	//   ....[2]....
        /*004c*/ 	.word	0x00003f20


	//   ....[3]....
        /*0050*/ 	.word	0x00004aa0


	//   ....[4]....
        /*0054*/ 	.word	0x00004b10


	//   ....[5]....
        /*0058*/ 	.word	0x00004be0


	//   ....[6]....
        /*005c*/ 	.word	0x00004c60


	//   ....[7]....
        /*0060*/ 	.word	0x00004d50


	//   ....[8]....
        /*0064*/ 	.word	0x00004dd0


	//   ....[9]....
        /*0068*/ 	.word	0x00004eb0


	//   ....[10]....
        /*006c*/ 	.word	0x00004f60


	//----- nvinfo : EIATTR_COOP_GROUP_MASK_REGIDS
	.align		4
.L_39:
        /*0070*/ 	.byte	0x04, 0x29
        /*0072*/ 	.short	(.L_41 - .L_40)


	//   ....[0]....
.L_40:
        /*0074*/ 	.word	0xffffffff


	//   ....[1]....
        /*0078*/ 	.word	0xffffffff


	//   ....[2]....
        /*007c*/ 	.word	0xffffffff


	//   ....[3]....
        /*0080*/ 	.word	0xffffffff


	//   ....[4]....
        /*0084*/ 	.word	0xffffffff


	//   ....[5]....
        /*0088*/ 	.word	0xffffffff


	//   ....[6]....
        /*008c*/ 	.word	0xffffffff


	//   ....[7]....
        /*0090*/ 	.word	0xffffffff


	//   ....[8]....
        /*0094*/ 	.word	0xffffffff


	//   ....[9]....
        /*0098*/ 	.word	0xffffffff


	//   ....[10]....
        /*009c*/ 	.word	0xffffffff


	//   ....[11]....
        /*00a0*/ 	.word	0xffffffff


	//   ....[12]....
        /*00a4*/ 	.word	0xffffffff


	//   ....[13]....
        /*00a8*/ 	.word	0xffffffff


	//----- nvinfo : EIATTR_COOP_GROUP_INSTR_OFFSETS
	.align		4
.L_41:
        /*00ac*/ 	.byte	0x04, 0x28
        /*00ae*/ 	.short	(.L_43 - .L_42)


	//   ....[0]....
.L_42:
        /*00b0*/ 	.word	0x00000080


	//   ....[1]....
        /*00b4*/ 	.word	0x000004f0


	//   ....[2]....
        /*00b8*/ 	.word	0x000006a0


	//   ....[3]....
        /*00bc*/ 	.word	0x00000840


	//   ....[4]....
        /*00c0*/ 	.word	0x00000940


	//   ....[5]....
        /*00c4*/ 	.word	0x00000ab0


	//   ....[6]....
        /*00c8*/ 	.word	0x00000c50


	//   ....[7]....
        /*00cc*/ 	.word	0x00000e00


	//   ....[8]....
        /*00d0*/ 	.word	0x000021d0


	//   ....[9]....
        /*00d4*/ 	.word	0x000030c0


	//   ....[10]....
        /*00d8*/ 	.word	0x000032d0


	//   ....[11]....
        /*00dc*/ 	.word	0x00003300


	//   ....[12]....
        /*00e0*/ 	.word	0x00003db0


	//   ....[13]....
        /*00e4*/ 	.word	0x00003fe0


	//----- nvinfo : EIATTR_VRC_CTA_INIT_COUNT
	.align		4
.L_43:
        /*00e8*/ 	.byte	0x02, 0x4a
        /*00ea*/ 	.byte	0x80
	.zero		1


	//----- nvinfo : EIATTR_SYSCALL_OFFSETS
	.align		4
        /*00ec*/ 	.byte	0x04, 0x46
        /*00ee*/ 	.short	(.L_45 - .L_44)


	//   ....[0]....
.L_44:
        /*00f0*/ 	.word	0x00005bf0


	//   ....[1]....
        /*00f4*/ 	.word	0x00005ce0


	//   ....[2]....
        /*00f8*/ 	.word	0x00006470


	//   ....[3]....
        /*00fc*/ 	.word	0x00006d20


	//   ....[4]....
        /*0100*/ 	.word	0x000075b0


	//   ....[5]....
        /*0104*/ 	.word	0x00007e30


	//----- nvinfo : EIATTR_MBARRIER_INSTR_OFFSETS
	.align		4
.L_45:
        /*0108*/ 	.byte	0x04, 0x39
        /*010a*/ 	.short	(.L_47 - .L_46)


	//   ....[0]....
.L_46:
        /*010c*/ 	.word	0x00000610
        /*0110*/ 	.word	0x000000ff
        /*0114*/ 	.word	0x00000000
        /*0118*/ 	.short	0x0100
        /*011a*/ 	.byte	0x04
	.zero		1


	//   ....[1]....
        /*011c*/ 	.word	0x00000620
        /*0120*/ 	.word	0x000000ff
        /*0124*/ 	.word	0x00000020
        /*0128*/ 	.short	0x0100
        /*012a*/ 	.byte	0x04
	.zero		1


	//   ....[2]....
        /*012c*/ 	.word	0x00000630
        /*0130*/ 	.word	0x000000ff
        /*0134*/ 	.word	0x00000008
        /*0138*/ 	.short	0x0100
        /*013a*/ 	.byte	0x04
	.zero		1


	//   ....[3]....
        /*013c*/ 	.word	0x00000640
        /*0140*/ 	.word	0x000000ff
        /*0144*/ 	.word	0x00000028
        /*0148*/ 	.short	0x0100
        /*014a*/ 	.byte	0x04
	.zero		1


	//   ....[4]....
        /*014c*/ 	.word	0x00000650
        /*0150*/ 	.word	0x000000ff
        /*0154*/ 	.word	0x00000010
        /*0158*/ 	.short	0x0100
        /*015a*/ 	.byte	0x04
	.zero		1


	//   ....[5]....
        /*015c*/ 	.word	0x00000660
        /*0160*/ 	.word	0x000000ff
        /*0164*/ 	.word	0x00000030
        /*0168*/ 	.short	0x0100
        /*016a*/ 	.byte	0x04
	.zero		1


	//   ....[6]....
        /*016c*/ 	.word	0x00000670
        /*0170*/ 	.word	0x000000ff
        /*0174*/ 	.word	0x00000018
        /*0178*/ 	.short	0x0100
        /*017a*/ 	.byte	0x04
	.zero		1


	//   ....[7]....
        /*017c*/ 	.word	0x00000680
        /*0180*/ 	.word	0x000000ff
        /*0184*/ 	.word	0x00000038
        /*0188*/ 	.short	0x0100
        /*018a*/ 	.byte	0x04
	.zero		1


	//   ....[8]....
        /*018c*/ 	.word	0x000007b0
        /*0190*/ 	.word	0x000000ff
        /*0194*/ 	.word	0x00000040
        /*0198*/ 	.short	0x0100
        /*019a*/ 	.byte	0x04
	.zero		1


	//   ....[9]....
        /*019c*/ 	.word	0x000007c0
        /*01a0*/ 	.word	0x000000ff
        /*01a4*/ 	.word	0x00000060
        /*01a8*/ 	.short	0x0100
        /*01aa*/ 	.byte	0x04
	.zero		1


	//   ....[10]....
        /*01ac*/ 	.word	0x000007d0
        /*01b0*/ 	.word	0x000000ff
        /*01b4*/ 	.word	0x00000048
        /*01b8*/ 	.short	0x0100
        /*01ba*/ 	.byte	0x04
	.zero		1


	//   ....[11]....
        /*01bc*/ 	.word	0x000007e0
        /*01c0*/ 	.word	0x000000ff
        /*01c4*/ 	.word	0x00000068
        /*01c8*/ 	.short	0x0100
        /*01ca*/ 	.byte	0x04
	.zero		1


	//   ....[12]....
        /*01cc*/ 	.word	0x000007f0
        /*01d0*/ 	.word	0x000000ff
        /*01d4*/ 	.word	0x00000050
        /*01d8*/ 	.short	0x0100
        /*01da*/ 	.byte	0x04
	.zero		1


	//   ....[13]....
        /*01dc*/ 	.word	0x00000800
        /*01e0*/ 	.word	0x000000ff
        /*01e4*/ 	.word	0x00000070
        /*01e8*/ 	.short	0x0100
        /*01ea*/ 	.byte	0x04
	.zero		1


	//   ....[14]....
        /*01ec*/ 	.word	0x00000810
        /*01f0*/ 	.word	0x000000ff
        /*01f4*/ 	.word	0x00000058
        /*01f8*/ 	.short	0x0100
        /*01fa*/ 	.byte	0x04
	.zero		1


	//   ....[15]....
        /*01fc*/ 	.word	0x00000820
        /*0200*/ 	.word	0x000000ff
        /*0204*/ 	.word	0x00000078
        /*0208*/ 	.short	0x0100
        /*020a*/ 	.byte	0x04
	.zero		1


	//   ....[16]....
        /*020c*/ 	.word	0x00000910
        /*0210*/ 	.word	0x000000ff
        /*0214*/ 	.word	0x00000080
        /*0218*/ 	.short	0x0100
        /*021a*/ 	.byte	0x06
	.zero		1


	//   ....[17]....
        /*021c*/ 	.word	0x00000920
        /*0220*/ 	.word	0x000000ff
        /*0224*/ 	.word	0x00000088
        /*0228*/ 	.short	0x0100
        /*022a*/ 	.byte	0x06
	.zero		1


	//   ....[18]....
        /*022c*/ 	.word	0x00000a60
        /*0230*/ 	.word	0x000000ff
        /*0234*/ 	.word	0x00000090
        /*0238*/ 	.short	0x0100
        /*023a*/ 	.byte	0x06
	.zero		1


	//   ....[19]....
        /*023c*/ 	.word	0x00000a70
        /*0240*/ 	.word	0x000000ff
        /*0244*/ 	.word	0x000000a0
        /*0248*/ 	.short	0x0100
        /*024a*/ 	.byte	0x06
	.zero		1


	//   ....[20]....
        /*024c*/ 	.word	0x00000a80
        /*0250*/ 	.word	0x000000ff
        /*0254*/ 	.word	0x00000098
        /*0258*/ 	.short	0x0100
        /*025a*/ 	.byte	0x06
	.zero		1


	//   ....[21]....
        /*025c*/ 	.word	0x00000a90
        /*0260*/ 	.word	0x000000ff
        /*0264*/ 	.word	0x000000a8
        /*0268*/ 	.short	0x0100
        /*026a*/ 	.byte	0x06
	.zero		1


	//   ....[22]....
        /*026c*/ 	.word	0x00000bc0
        /*0270*/ 	.word	0x000000ff
        /*0274*/ 	.word	0x000000b0
        /*0278*/ 	.short	0x0100
        /*027a*/ 	.byte	0x04
	.zero		1


	//   ....[23]....
        /*027c*/ 	.word	0x00000bd0
        /*0280*/ 	.word	0x000000ff
        /*0284*/ 	.word	0x000000d0
        /*0288*/ 	.short	0x0100
        /*028a*/ 	.byte	0x04
	.zero		1


	//   ....[24]....
        /*028c*/ 	.word	0x00000be0
        /*0290*/ 	.word	0x000000ff
        /*0294*/ 	.word	0x000000b8
        /*0298*/ 	.short	0x0100
        /*029a*/ 	.byte	0x04
	.zero		1


	//   ....[25]....
        /*029c*/ 	.word	0x00000bf0
        /*02a0*/ 	.word	0x000000ff
        /*02a4*/ 	.word	0x000000d8
        /*02a8*/ 	.short	0x0100
        /*02aa*/ 	.byte	0x04
	.zero		1


	//   ....[26]....
        /*02ac*/ 	.word	0x00000c00
        /*02b0*/ 	.word	0x000000ff
        /*02b4*/ 	.word	0x000000c0
        /*02b8*/ 	.short	0x0100
        /*02ba*/ 	.byte	0x04
	.zero		1


	//   ....[27]....
        /*02bc*/ 	.word	0x00000c10
        /*02c0*/ 	.word	0x000000ff
        /*02c4*/ 	.word	0x000000e0
        /*02c8*/ 	.short	0x0100
        /*02ca*/ 	.byte	0x04
	.zero		1


	//   ....[28]....
        /*02cc*/ 	.word	0x00000c20
        /*02d0*/ 	.word	0x000000ff
        /*02d4*/ 	.word	0x000000c8
        /*02d8*/ 	.short	0x0100
        /*02da*/ 	.byte	0x04
	.zero		1


	//   ....[29]....
        /*02dc*/ 	.word	0x00000c30
        /*02e0*/ 	.word	0x000000ff
        /*02e4*/ 	.word	0x000000e8
        /*02e8*/ 	.short	0x0100
        /*02ea*/ 	.byte	0x04
	.zero		1


	//   ....[30]....
        /*02ec*/ 	.word	0x00000d20
        /*02f0*/ 	.word	0x000000ff
        /*02f4*/ 	.word	0x000000f0
        /*02f8*/ 	.short	0x0100
        /*02fa*/ 	.byte	0x04
	.zero		1


	//   ....[31]....
        /*02fc*/ 	.word	0x00000d30
        /*0300*/ 	.word	0x000000ff
        /*0304*/ 	.word	0x00000100
        /*0308*/ 	.short	0x0100
        /*030a*/ 	.byte	0x04
	.zero		1


	//   ....[32]....
        /*030c*/ 	.word	0x00000d40
        /*0310*/ 	.word	0x000000ff
        /*0314*/ 	.word	0x000000f8
        /*0318*/ 	.short	0x0100
        /*031a*/ 	.byte	0x04
	.zero		1


	//   ....[33]....
        /*031c*/ 	.word	0x00000d50
        /*0320*/ 	.word	0x000000ff
        /*0324*/ 	.word	0x00000108
        /*0328*/ 	.short	0x0100
        /*032a*/ 	.byte	0x04
	.zero		1


	//   ....[34]....
        /*032c*/ 	.word	0x00001a40
        /*0330*/ 	.word	0x00000000
        /*0334*/ 	.word	0x00000100
        /*0338*/ 	.short	0x010a
        /*033a*/ 	.byte	0xff
	.zero		1


	//   ....[35]....
        /*033c*/ 	.word	0x00001a70
        /*0340*/ 	.word	0x00000000
        /*0344*/ 	.word	0x000000f0
        /*0348*/ 	.short	0x0101
        /*034a*/ 	.byte	0xff
	.zero		1


	//   ....[36]....
        /*034c*/ 	.word	0x00001b20
        /*0350*/ 	.word	0x000000ff
        /*0354*/ 	.word	0x00000020
        /*0358*/ 	.short	0x010a
        /*035a*/ 	.byte	0x04
	.zero		1


	//   ....[37]....
        /*035c*/ 	.word	0x00001bb0
        /*0360*/ 	.word	0x000000ff
        /*0364*/ 	.word	0x00000020
        /*0368*/ 	.short	0x010a
        /*036a*/ 	.byte	0x21
	.zero		1


	//   ....[38]....
        /*036c*/ 	.word	0x00001d40
        /*0370*/ 	.word	0x000000ff
        /*0374*/ 	.word	0x00000020
        /*0378*/ 	.short	0x010a
        /*037a*/ 	.byte	0x05
	.zero		1


	//   ....[39]....
        /*037c*/ 	.word	0x00001e90
        /*0380*/ 	.word	0x000000ff
        /*0384*/ 	.word	0x00000088
        /*0388*/ 	.short	0x0101
        /*038a*/ 	.byte	0x15
	.zero		1


	//   ....[40]....
        /*038c*/ 	.word	0x00001eb0
        /*0390*/ 	.word	0x000000ff
        /*0394*/ 	.word	0x00000020
        /*0398*/ 	.short	0x010a
        /*039a*/ 	.byte	0x04
	.zero		1


	//   ....[41]....
        /*039c*/ 	.word	0x00001f30
        /*03a0*/ 	.word	0x000000ff
        /*03a4*/ 	.word	0x00000020
        /*03a8*/ 	.short	0x010a
        /*03aa*/ 	.byte	0x11
	.zero		1


	//   ....[42]....
        /*03ac*/ 	.word	0x000020c0
        /*03b0*/ 	.word	0x000000ff
        /*03b4*/ 	.word	0x00000020
        /*03b8*/ 	.short	0x010a
        /*03ba*/ 	.byte	0x05
	.zero		1


	//   ....[43]....
        /*03bc*/ 	.word	0x00002200
        /*03c0*/ 	.word	0x00000003
        /*03c4*/ 	.word	0x00000090
        /*03c8*/ 	.short	0x010a
        /*03ca*/ 	.byte	0xff
	.zero		1


	//   ....[44]....
        /*03cc*/ 	.word	0x00002350
        /*03d0*/ 	.word	0x00000000
        /*03d4*/ 	.word	0x00000000
        /*03d8*/ 	.short	0x0101
        /*03da*/ 	.byte	0xff
	.zero		1


	//   ....[45]....
        /*03dc*/ 	.word	0x00002910
        /*03e0*/ 	.word	0x000000ff
        /*03e4*/ 	.word	0x00000000
        /*03e8*/ 	.short	0x010a
        /*03ea*/ 	.byte	0x04
	.zero		1


	//   ....[46]....
        /*03ec*/ 	.word	0x000029a0
        /*03f0*/ 	.word	0x000000ff
        /*03f4*/ 	.word	0x00000000
        /*03f8*/ 	.short	0x010a
        /*03fa*/ 	.byte	0x05
	.zero		1


	//   ....[47]....
        /*03fc*/ 	.word	0x00002a30
        /*0400*/ 	.word	0x000000ff
        /*0404*/ 	.word	0x00000000
        /*0408*/ 	.short	0x010a
        /*040a*/ 	.byte	0x05
	.zero		1


	//   ....[48]....
        /*040c*/ 	.word	0x00002ad0
        /*0410*/ 	.word	0x00000000
        /*0414*/ 	.word	0x00000000
        /*0418*/ 	.short	0x010a
        /*041a*/ 	.byte	0xff
	.zero		1


	//   ....[49]....
        /*041c*/ 	.word	0x00002c10
        /*0420*/ 	.word	0x00000002
        /*0424*/ 	.word	0x000000f0
        /*0428*/ 	.short	0x010a
        /*042a*/ 	.byte	0xff
	.zero		1


	//   ....[50]....
        /*042c*/ 	.word	0x00002c80
        /*0430*/ 	.word	0x00000002
        /*0434*/ 	.word	0x00000000
        /*0438*/ 	.short	0x0101
        /*043a*/ 	.byte	0xff
	.zero		1


	//   ....[51]....
        /*043c*/ 	.word	0x00002ca0
        /*0440*/ 	.word	0x000000ff
        /*0444*/ 	.word	0x000000a0
        /*0448*/ 	.short	0x010a
        /*044a*/ 	.byte	0x04
	.zero		1


	//   ....[52]....
        /*044c*/ 	.word	0x00002dc0
        /*0450*/ 	.word	0x00000002
        /*0454*/ 	.word	0x00000090
        /*0458*/ 	.short	0x010a
        /*045a*/ 	.byte	0xff
	.zero		1


	//   ....[53]....
        /*045c*/ 	.word	0x00002ec0
        /*0460*/ 	.word	0x00000002
        /*0464*/ 	.word	0x00000000
        /*0468*/ 	.short	0x0101
        /*046a*/ 	.byte	0xff
	.zero		1


	//   ....[54]....
        /*046c*/ 	.word	0x00002f50
        /*0470*/ 	.word	0x000000ff
        /*0474*/ 	.word	0x000000a0
        /*0478*/ 	.short	0x0106
        /*047a*/ 	.byte	0x04
	.zero		1


	//   ....[55]....
        /*047c*/ 	.word	0x00002f70
        /*0480*/ 	.word	0x000000ff
        /*0484*/ 	.word	0x000000a0
        /*0488*/ 	.short	0x010a
        /*048a*/ 	.byte	0x04
	.zero		1


	//   ....[56]....
        /*048c*/ 	.word	0x00003000
        /*0490*/ 	.word	0x000000ff
        /*0494*/ 	.word	0x000000a0
        /*0498*/ 	.short	0x0106
        /*049a*/ 	.byte	0x07
	.zero		1


	//   ....[57]....
        /*049c*/ 	.word	0x00003040
        /*04a0*/ 	.word	0x00000000
        /*04a4*/ 	.word	0x000000a0
        /*04a8*/ 	.short	0x010a
        /*04aa*/ 	.byte	0xff
	.zero		1


	//   ....[58]....
        /*04ac*/ 	.word	0x000035a0
        /*04b0*/ 	.word	0x00000000
        /*04b4*/ 	.word	0x00000090
        /*04b8*/ 	.short	0x010a
        /*04ba*/ 	.byte	0xff
	.zero		1


	//   ....[59]....
        /*04bc*/ 	.word	0x000036a0
        /*04c0*/ 	.word	0x00000003
        /*04c4*/ 	.word	0x00000000
        /*04c8*/ 	.short	0x0101
        /*04ca*/ 	.byte	0xff
	.zero		1


	//   ....[60]....
        /*04cc*/ 	.word	0x000036b0
        /*04d0*/ 	.word	0x000000ff
        /*04d4*/ 	.word	0x00000000
        /*04d8*/ 	.short	0x010a
        /*04da*/ 	.byte	0x04
	.zero		1


	//   ....[61]....
        /*04dc*/ 	.word	0x00003730
        /*04e0*/ 	.word	0x000000ff
        /*04e4*/ 	.word	0x000000d0
        /*04e8*/ 	.short	0x010a
        /*04ea*/ 	.byte	0x1f
	.zero		1


	//   ....[62]....
        /*04ec*/ 	.word	0x00003810
        /*04f0*/ 	.word	0x000000ff
        /*04f4*/ 	.word	0x00000000
        /*04f8*/ 	.short	0x010a
        /*04fa*/ 	.byte	0x05
	.zero		1


	//   ....[63]....
        /*04fc*/ 	.word	0x00003950
        /*0500*/ 	.word	0x000000ff
        /*0504*/ 	.word	0x00000000
        /*0508*/ 	.short	0x010a
        /*050a*/ 	.byte	0x04
	.zero		1


	//   ....[64]....
        /*050c*/ 	.word	0x00003be0
        /*0510*/ 	.word	0x000000ff
        /*0514*/ 	.word	0x00000000
        /*0518*/ 	.short	0x010a
        /*051a*/ 	.byte	0x04
	.zero		1


	//   ....[65]....
        /*051c*/ 	.word	0x00003c70
        /*0520*/ 	.word	0x000000ff
        /*0524*/ 	.word	0x00000000
        /*0528*/ 	.short	0x010a
        /*052a*/ 	.byte	0x05
	.zero		1


	//   ....[66]....
        /*052c*/ 	.word	0x00003d00
        /*0530*/ 	.word	0x000000ff
        /*0534*/ 	.word	0x00000000
        /*0538*/ 	.short	0x010a
        /*053a*/ 	.byte	0x05
	.zero		1


	//   ....[67]....
        /*053c*/ 	.word	0x00003d90
        /*0540*/ 	.word	0x000000ff
        /*0544*/ 	.word	0x00000000
        /*0548*/ 	.short	0x010a
        /*054a*/ 	.byte	0x04
	.zero		1


	//   ....[68]....
        /*054c*/ 	.word	0x000042a0
        /*0550*/ 	.word	0x0000000c
        /*0554*/ 	.word	0x00000090
        /*0558*/ 	.short	0x010a
        /*055a*/ 	.byte	0xff
	.zero		1


	//   ....[69]....
        /*055c*/ 	.word	0x00004410
        /*0560*/ 	.word	0x00000000
        /*0564*/ 	.word	0x00000000
        /*0568*/ 	.short	0x0101
        /*056a*/ 	.byte	0xff
	.zero		1


	//   ....[70]....
        /*056c*/ 	.word	0x000048a0
        /*0570*/ 	.word	0x000000ff
        /*0574*/ 	.word	0x00000088
        /*0578*/ 	.short	0x010a
        /*057a*/ 	.byte	0x15
	.zero		1


	//   ....[71]....
        /*057c*/ 	.word	0x00004a20
        /*0580*/ 	.word	0x000000ff
        /*0584*/ 	.word	0x00000060
        /*0588*/ 	.short	0x010a
        /*058a*/ 	.byte	0x15
	.zero		1


	//   ....[72]....
        /*058c*/ 	.word	0x00004b90
        /*0590*/ 	.word	0x000000ff
        /*0594*/ 	.word	0x00000040
        /*0598*/ 	.short	0x010b
        /*059a*/ 	.byte	0x15
	.zero		1


	//   ....[73]....
        /*059c*/ 	.word	0x00004ba0
        /*05a0*/ 	.word	0x000000ff
        /*05a4*/ 	.word	0x00000000
        /*05a8*/ 	.short	0x0101
        /*05aa*/ 	.byte	0x28
	.zero		1


	//   ....[74]....
        /*05ac*/ 	.word	0x00004bb0
        /*05b0*/ 	.word	0x000000ff
        /*05b4*/ 	.word	0x00000068
        /*05b8*/ 	.short	0x010a
        /*05ba*/ 	.byte	0x15
	.zero		1


	//   ....[75]....
        /*05bc*/ 	.word	0x00004d00
        /*05c0*/ 	.word	0x000000ff
        /*05c4*/ 	.word	0x00000048
        /*05c8*/ 	.short	0x010b
        /*05ca*/ 	.byte	0x15
	.zero		1


	//   ....[76]....
        /*05cc*/ 	.word	0x00004d10
        /*05d0*/ 	.word	0x000000ff
        /*05d4*/ 	.word	0x00000000
        /*05d8*/ 	.short	0x0101
        /*05da*/ 	.byte	0x27
	.zero		1


	//   ....[77]....
        /*05dc*/ 	.word	0x00004d20
        /*05e0*/ 	.word	0x000000ff
        /*05e4*/ 	.word	0x00000070
        /*05e8*/ 	.short	0x010a
        /*05ea*/ 	.byte	0x15
	.zero		1


	//   ....[78]....
        /*05ec*/ 	.word	0x00004e60
        /*05f0*/ 	.word	0x000000ff
        /*05f4*/ 	.word	0x00000050
        /*05f8*/ 	.short	0x010b
        /*05fa*/ 	.byte	0x15
	.zero		1


	//   ....[79]....
        /*05fc*/ 	.word	0x00004e70
        /*0600*/ 	.word	0x000000ff
        /*0604*/ 	.word	0x00000000
        /*0608*/ 	.short	0x0101
        /*060a*/ 	.byte	0x26
	.zero		1


	//   ....[80]....
        /*060c*/ 	.word	0x00004e80
        /*0610*/ 	.word	0x000000ff
        /*0614*/ 	.word	0x00000078
        /*0618*/ 	.short	0x010a
        /*061a*/ 	.byte	0x15
	.zero		1


	//   ....[81]....
        /*061c*/ 	.word	0x00005080
        /*0620*/ 	.word	0x000000ff
        /*0624*/ 	.word	0x00000058
        /*0628*/ 	.short	0x010b
        /*062a*/ 	.byte	0x15
	.zero		1


	//   ....[82]....
        /*062c*/ 	.word	0x00005090
        /*0630*/ 	.word	0x000000ff
        /*0634*/ 	.word	0x00000000
        /*0638*/ 	.short	0x0101
        /*063a*/ 	.byte	0x25
	.zero		1


	//   ....[83]....
        /*063c*/ 	.word	0x000050c0
        /*0640*/ 	.word	0x000000ff
        /*0644*/ 	.word	0x00000060
        /*0648*/ 	.short	0x010a
        /*064a*/ 	.byte	0x15
	.zero		1


	//   ....[84]....
        /*064c*/ 	.word	0x000050e0
        /*0650*/ 	.word	0x000000ff
        /*0654*/ 	.word	0x00000068
        /*0658*/ 	.short	0x010a
        /*065a*/ 	.byte	0x15
	.zero		1


	//   ....[85]....
        /*065c*/ 	.word	0x00005100
        /*0660*/ 	.word	0x000000ff
        /*0664*/ 	.word	0x00000070
        /*0668*/ 	.short	0x010a
        /*066a*/ 	.byte	0x15
	.zero		1


	//   ....[86]....
        /*066c*/ 	.word	0x00005140
        /*0670*/ 	.word	0x00000000
        /*0674*/ 	.word	0x00000078
        /*0678*/ 	.short	0x010a
        /*067a*/ 	.byte	0xff
	.zero		1


	//   ....[87]....
        /*067c*/ 	.word	0x00005480
        /*0680*/ 	.word	0x00000003
        /*0684*/ 	.word	0x00000090
        /*0688*/ 	.short	0x010a
        /*068a*/ 	.byte	0xff
	.zero		1


	//   ....[88]....
        /*068c*/ 	.word	0x00005600
        /*0690*/ 	.word	0x00000000
        /*0694*/ 	.word	0x00000000
        /*0698*/ 	.short	0x0101
        /*069a*/ 	.byte	0xff
	.zero		1


	//   ....[89]....
        /*069c*/ 	.word	0x00006120
        /*06a0*/ 	.word	0x000000ff
        /*06a4*/ 	.word	0x00000040
        /*06a8*/ 	.short	0x010a
        /*06aa*/ 	.byte	0x2c
	.zero		1


	//   ....[90]....
        /*06ac*/ 	.word	0x00006160
        /*06b0*/ 	.word	0x0000001a
        /*06b4*/ 	.word	0x000000b0
        /*06b8*/ 	.short	0x010a
        /*06ba*/ 	.byte	0xff
	.zero		1


	//   ....[91]....
        /*06bc*/ 	.word	0x00006270
        /*06c0*/ 	.word	0x000000ff
        /*06c4*/ 	.word	0x00000040
        /*06c8*/ 	.short	0x010a
        /*06ca*/ 	.byte	0x2c
	.zero		1


	//   ....[92]....
        /*06cc*/ 	.word	0x00006350
        /*06d0*/ 	.word	0x0000001a
        /*06d4*/ 	.word	0x000000b0
        /*06d8*/ 	.short	0x010a
        /*06da*/ 	.byte	0xff
	.zero		1


	//   ....[93]....
        /*06dc*/ 	.word	0x00006a80
        /*06e0*/ 	.word	0x00000000
        /*06e4*/ 	.word	0x00000000
        /*06e8*/ 	.short	0x0101
        /*06ea*/ 	.byte	0xff
	.zero		1


	//   ....[94]....
        /*06ec*/ 	.word	0x00006a90
        /*06f0*/ 	.word	0x00000004
        /*06f4*/ 	.word	0x00000040
        /*06f8*/ 	.short	0x010a
        /*06fa*/ 	.byte	0xff
	.zero		1


	//   ....[95]....
        /*06fc*/ 	.word	0x00006b50
        /*0700*/ 	.word	0x00000004
        /*0704*/ 	.word	0x00000040
        /*0708*/ 	.short	0x010a
        /*070a*/ 	.byte	0xff
	.zero		1


	//   ....[96]....
        /*070c*/ 	.word	0x00007310
        /*0710*/ 	.word	0x00000000
        /*0714*/ 	.word	0x00000000
        /*0718*/ 	.short	0x0101
        /*071a*/ 	.byte	0xff
	.zero		1


	//   ....[97]....
        /*071c*/ 	.word	0x00007330
        /*0720*/ 	.word	0x00000002
        /*0724*/ 	.word	0x00000040
        /*0728*/ 	.short	0x010a
        /*072a*/ 	.byte	0xff
	.zero		1


	//   ....[98]....
        /*072c*/ 	.word	0x000073e0
        /*0730*/ 	.word	0x00000002
        /*0734*/ 	.word	0x00000040
        /*0738*/ 	.short	0x010a
        /*073a*/ 	.byte	0xff
	.zero		1


	//   ....[99]....
        /*073c*/ 	.word	0x00007b90
        /*0740*/ 	.word	0x00000000
        /*0744*/ 	.word	0x00000000
        /*0748*/ 	.short	0x0101
        /*074a*/ 	.byte	0xff
	.zero		1


	//   ....[100]....
        /*074c*/ 	.word	0x00007bb0
        /*0750*/ 	.word	0x00000003
        /*0754*/ 	.word	0x00000040
        /*0758*/ 	.short	0x010a
        /*075a*/ 	.byte	0xff
	.zero		1


	//   ....[101]....
        /*075c*/ 	.word	0x00007c60
        /*0760*/ 	.word	0x00000003
        /*0764*/ 	.word	0x00000040
        /*0768*/ 	.short	0x010a
        /*076a*/ 	.byte	0xff
	.zero		1


	//   ....[102]....
        /*076c*/ 	.word	0x00008070
        /*0770*/ 	.word	0x000000ff
        /*0774*/ 	.word	0x00000000
        /*0778*/ 	.short	0x0101
        /*077a*/ 	.byte	0x04
	.zero		1


	//   ....[103]....
        /*077c*/ 	.word	0x00008480
        /*0780*/ 	.word	0x00000000
        /*0784*/ 	.word	0x00000000
        /*0788*/ 	.short	0x0101
        /*078a*/ 	.byte	0xff
	.zero		1


	//   ....[104]....
        /*078c*/ 	.word	0x00008730
        /*0790*/ 	.word	0x000000ff
        /*0794*/ 	.word	0x00000000
        /*0798*/ 	.short	0x0101
        /*079a*/ 	.byte	0x04
	.zero		1


	//   ....[105]....
        /*079c*/ 	.word	0x00008750
        /*07a0*/ 	.word	0x00000000
        /*07a4*/ 	.word	0x00000100
        /*07a8*/ 	.short	0x010a
        /*07aa*/ 	.byte	0xff
	.zero		1


	//   ....[106]....
        /*07ac*/ 	.word	0x000087b0
        /*07b0*/ 	.word	0x00000000
        /*07b4*/ 	.word	0x00000020
        /*07b8*/ 	.short	0x010a
        /*07ba*/ 	.byte	0xff
	.zero		1


	//   ....[107]....
        /*07bc*/ 	.word	0x00008810
        /*07c0*/ 	.word	0x00000000
        /*07c4*/ 	.word	0x00000020
        /*07c8*/ 	.short	0x010a
        /*07ca*/ 	.byte	0xff
	.zero		1


	//   ....[108]....
        /*07cc*/ 	.word	0x00008860
        /*07d0*/ 	.word	0x00000003
        /*07d4*/ 	.word	0x00000090
        /*07d8*/ 	.short	0x010a
        /*07da*/ 	.byte	0xff
	.zero		1


	//   ....[109]....
        /*07dc*/ 	.word	0x000088c0
        /*07e0*/ 	.word	0x00000000
        /*07e4*/ 	.word	0x00000000
        /*07e8*/ 	.short	0x010a
        /*07ea*/ 	.byte	0xff
	.zero		1


	//   ....[110]....
        /*07ec*/ 	.word	0x00008920
        /*07f0*/ 	.word	0x00000000
        /*07f4*/ 	.word	0x00000000
        /*07f8*/ 	.short	0x010a
        /*07fa*/ 	.byte	0xff
	.zero		1


	//   ....[111]....
        /*07fc*/ 	.word	0x00008980
        /*0800*/ 	.word	0x00000000
        /*0804*/ 	.word	0x00000000
        /*0808*/ 	.short	0x010a
        /*080a*/ 	.byte	0xff
	.zero		1


	//   ....[112]....
        /*080c*/ 	.word	0x000089d0
        /*0810*/ 	.word	0x00000002
        /*0814*/ 	.word	0x000000f0
        /*0818*/ 	.short	0x010a
        /*081a*/ 	.byte	0xff
	.zero		1


	//   ....[113]....
        /*081c*/ 	.word	0x00008a30
        /*0820*/ 	.word	0x00000002
        /*0824*/ 	.word	0x000000a0
        /*0828*/ 	.short	0x010a
        /*082a*/ 	.byte	0xff
	.zero		1


	//   ....[114]....
        /*082c*/ 	.word	0x00008a80
        /*0830*/ 	.word	0x00000002
        /*0834*/ 	.word	0x00000090
        /*0838*/ 	.short	0x010a
        /*083a*/ 	.byte	0xff
	.zero		1


	//   ....[115]....
        /*083c*/ 	.word	0x00008ae0
        /*0840*/ 	.word	0x00000000
        /*0844*/ 	.word	0x000000a0
        /*0848*/ 	.short	0x010a
        /*084a*/ 	.byte	0xff
	.zero		1


	//   ....[116]....
        /*084c*/ 	.word	0x00008b30
        /*0850*/ 	.word	0x00000000
        /*0854*/ 	.word	0x00000090
        /*0858*/ 	.short	0x010a
        /*085a*/ 	.byte	0xff
	.zero		1


	//   ....[117]....
        /*085c*/ 	.word	0x00008b90
        /*0860*/ 	.word	0x00000002
        /*0864*/ 	.word	0x000000d0
        /*0868*/ 	.short	0x010a
        /*086a*/ 	.byte	0xff
	.zero		1


	//   ....[118]....
        /*086c*/ 	.word	0x00008bf0
        /*0870*/ 	.word	0x00000000
        /*0874*/ 	.word	0x00000000
        /*0878*/ 	.short	0x010a
        /*087a*/ 	.byte	0xff
	.zero		1


	//   ....[119]....
        /*087c*/ 	.word	0x00008c50
        /*0880*/ 	.word	0x00000000
        /*0884*/ 	.word	0x00000000
        /*0888*/ 	.short	0x010a
        /*088a*/ 	.byte	0xff
	.zero		1


	//   ....[120]....
        /*088c*/ 	.word	0x00008cb0
        /*0890*/ 	.word	0x00000000
        /*0894*/ 	.word	0x00000000
        /*0898*/ 	.short	0x010a
        /*089a*/ 	.byte	0xff
	.zero		1


	//   ....[121]....
        /*089c*/ 	.word	0x00008d10
        /*08a0*/ 	.word	0x00000000
        /*08a4*/ 	.word	0x00000000
        /*08a8*/ 	.short	0x010a
        /*08aa*/ 	.byte	0xff
	.zero		1


	//   ....[122]....
        /*08ac*/ 	.word	0x00008d70
        /*08b0*/ 	.word	0x00000000
        /*08b4*/ 	.word	0x00000000
        /*08b8*/ 	.short	0x010a
        /*08ba*/ 	.byte	0xff
	.zero		1


	//   ....[123]....
        /*08bc*/ 	.word	0x00008dc0
        /*08c0*/ 	.word	0x0000000c
        /*08c4*/ 	.word	0x00000090
        /*08c8*/ 	.short	0x010a
        /*08ca*/ 	.byte	0xff
	.zero		1


	//   ....[124]....
        /*08cc*/ 	.word	0x00008e20
        /*08d0*/ 	.word	0x00000000
        /*08d4*/ 	.word	0x00000088
        /*08d8*/ 	.short	0x010a
        /*08da*/ 	.byte	0xff
	.zero		1


	//   ....[125]....
        /*08dc*/ 	.word	0x00008e80
        /*08e0*/ 	.word	0x00000000
        /*08e4*/ 	.word	0x00000060
        /*08e8*/ 	.short	0x010a
        /*08ea*/ 	.byte	0xff
	.zero		1


	//   ....[126]....
        /*08ec*/ 	.word	0x00008ee0
        /*08f0*/ 	.word	0x00000000
        /*08f4*/ 	.word	0x00000068
        /*08f8*/ 	.short	0x010a
        /*08fa*/ 	.byte	0xff
	.zero		1


	//   ....[127]....
        /*08fc*/ 	.word	0x00008f40
        /*0900*/ 	.word	0x00000000
        /*0904*/ 	.word	0x00000070
        /*0908*/ 	.short	0x010a
        /*090a*/ 	.byte	0xff
	.zero		1


	//   ....[128]....
        /*090c*/ 	.word	0x00008fa0
        /*0910*/ 	.word	0x00000000
        /*0914*/ 	.word	0x00000078
        /*0918*/ 	.short	0x010a
        /*091a*/ 	.byte	0xff
	.zero		1


	//   ....[129]....
        /*091c*/ 	.word	0x00009000
        /*0920*/ 	.word	0x00000000
        /*0924*/ 	.word	0x00000060
        /*0928*/ 	.short	0x010a
        /*092a*/ 	.byte	0xff
	.zero		1


	//   ....[130]....
        /*092c*/ 	.word	0x00009060
        /*0930*/ 	.word	0x00000000
        /*0934*/ 	.word	0x00000068
        /*0938*/ 	.short	0x010a
        /*093a*/ 	.byte	0xff
	.zero		1


	//   ....[131]....
        /*093c*/ 	.word	0x000090c0
        /*0940*/ 	.word	0x00000000
        /*0944*/ 	.word	0x00000070
        /*0948*/ 	.short	0x010a
        /*094a*/ 	.byte	0xff
	.zero		1


	//   ....[132]....
        /*094c*/ 	.word	0x00009110
        /*0950*/ 	.word	0x00000003
        /*0954*/ 	.word	0x00000090
        /*0958*/ 	.short	0x010a
        /*095a*/ 	.byte	0xff
	.zero		1


	//   ....[133]....
        /*095c*/ 	.word	0x00009170
        /*0960*/ 	.word	0x00000000
        /*0964*/ 	.word	0x00000040
        /*0968*/ 	.short	0x010a
        /*096a*/ 	.byte	0xff
	.zero		1


	//   ....[134]....
        /*096c*/ 	.word	0x000091c0
        /*0970*/ 	.word	0x0000001a
        /*0974*/ 	.word	0x000000b0
        /*0978*/ 	.short	0x010a
        /*097a*/ 	.byte	0xff
	.zero		1


	//   ....[135]....
        /*097c*/ 	.word	0x00009210
        /*0980*/ 	.word	0x00000004
        /*0984*/ 	.word	0x00000040
        /*0988*/ 	.short	0x010a
        /*098a*/ 	.byte	0xff
	.zero		1


	//   ....[136]....
        /*098c*/ 	.word	0x00009260
        /*0990*/ 	.word	0x00000002
        /*0994*/ 	.word	0x00000040
        /*0998*/ 	.short	0x010a
        /*099a*/ 	.byte	0xff
	.zero		1


	//   ....[137]....
        /*099c*/ 	.word	0x000092b0
        /*09a0*/ 	.word	0x00000003
        /*09a4*/ 	.word	0x00000040
        /*09a8*/ 	.short	0x010a
        /*09aa*/ 	.byte	0xff
	.zero		1


	//----- nvinfo : EIATTR_NUM_MBARRIERS
	.align		4
.L_47:
        /*09ac*/ 	.byte	0x03, 0x38
        /*09ae*/ 	.short	0x0022


	//----- nvinfo : EIATTR_EXIT_INSTR_OFFSETS
	.align		4
        /*09b0*/ 	.byte	0x04, 0x1c
        /*09b2*/ 	.short	(.L_49 - .L_48)


	//   ....[0]....
.L_48:
        /*09b4*/ 	.word	0x00002b00


	//   ....[1]....
        /*09b8*/ 	.word	0x00003010


	//   ....[2]....
        /*09bc*/ 	.word	0x00003070


	//   ....[3]....
        /*09c0*/ 	.word	0x00003ff0


	//   ....[4]....
        /*09c4*/ 	.word	0x00005170


	//   ....[5]....
        /*09c8*/ 	.word	0x000051b0


	//   ....[6]....
        /*09cc*/ 	.word	0x00008610


	//   ....[7]....
        /*09d0*/ 	.word	0x00008690


	//   ....[8]....
        /*09d4*/ 	.word	0x000086c0


	//   ....[9]....
        /*09d8*/ 	.word	0x00008740


	//----- nvinfo : EIATTR_MAX_THREADS
	.align		4
.L_49:
        /*09dc*/ 	.byte	0x04, 0x05
        /*09de*/ 	.short	(.L_51 - .L_50)
.L_50:
        /*09e0*/ 	.word	0x00000100
        /*09e4*/ 	.word	0x00000001
        /*09e8*/ 	.word	0x00000001


	//----- nvinfo : EIATTR_CRS_STACK_SIZE
	.align		4
.L_51:
        /*09ec*/ 	.byte	0x04, 0x1e
        /*09ee*/ 	.short	(.L_53 - .L_52)
.L_52:
        /*09f0*/ 	.word	0x00000000


	//----- nvinfo : EIATTR_CBANK_PARAM_SIZE
	.align		4
.L_53:
        /*09f4*/ 	.byte	0x03, 0x19
        /*09f6*/ 	.short	0x0800


	//----- nvinfo : EIATTR_PARAM_CBANK
	.align		4
        /*09f8*/ 	.byte	0x04, 0x0a
        /*09fa*/ 	.short	(.L_55 - .L_54)
	.align		4
.L_54:
        /*09fc*/ 	.word	index@(.nv.constant0._ZN7cutlass13device_kernelINS_4gemm6kernel13GemmUniversalIN4cute5tupleIJiiiiEEENS1_10collective13CollectiveMmaINS1_35MainloopSm100TmaUmmaWarpSpecializedILi4ELi2ELi4ENS5_IJNS4_1CILi2EEESB_NSA_ILi1EEEEEEEENS5_IJNSA_ILi64EEENSA_ILi128EEESF_EEENS_6half_tENS5_IJlSC_lEEESI_SJ_NS4_8TiledMMAINS4_8MMA_AtomIJNS4_20SM100_MMA_F16BF16_SSISI_SI_fLi64ELi128ELNS4_4UMMA5MajorE0ELSO_0ELNSN_7ScaleInE0ELSP_0EEEEEENS4_6LayoutINS5_IJSC_SC_SC_EEENS5_IJNSA_ILi0EEESU_SU_EEEEENS5_IJNS4_10UnderscoreESX_SX_EEEEENS4_23SM90_TMA_LOAD_MULTICASTENS4_14ComposedLayoutINS4_7SwizzleILi3ELi4ELi3EEENS4_18smem_ptr_flag_bitsILi16EEENSS_INS5_IJNSA_ILi8EEESF_EEENS5_IJSF_SC_EEEEEEEvNS4_8identityES10_S1A_vS1B_EENS_8epilogue10collective18CollectiveEpilogueINS1D_23Sm100TmaWarpSpecializedILi4ELi2ELi16ELb1ELb0EEEJSH_NS5_IJNSS_ISF_SC_EENSS_INSA_ILi32EEESC_EEEEESI_SJ_SI_SJ_NS1D_6fusion15FusionCallbacksIS1H_NS1M_17LinearCombinationISI_fSI_fLNS_15FloatRoundStyleE2EEESH_S1L_JEEENS4_5SM1004TMEM4LOAD26SM100_TMEM_LOAD_16dp256b4xENS4_13SM90_TMA_LOADENS11_INS12_ILi2ELi4ELi3EEES15_NSS_INS5_IJS16_S1J_EEENS5_IJS1J_SC_EEEEEEENS4_17SM75_U32x4_LDSM_NENS4_14SM90_TMA_STOREES21_NS4_17SM90_U32x4_STSM_NENS4_39AutoVectorizingCopyWithAssumedAlignmentILi128EEEEEEvvEEEEvNT_6ParamsE)
        /*0a00*/ 	.short	0x0380
        /*0a02*/ 	.short	0x0800


	//----- nvinfo : EIATTR_SW_WAR
	.align		4
.L_55:
        /*0a04*/ 	.byte	0x04, 0x36
        /*0a06*/ 	.short	(.L_57 - .L_56)
.L_56:
        /*0a08*/ 	.word	0x00000008
.L_57:


//--------------------- .nv.callgraph             --------------------------
	.section	.nv.callgraph,"",@"SHT_CUDA_CALLGRAPH"
	.align	4
	.sectionentsize	8
	.align		4
        /*0000*/ 	.word	0x00000000
	.align		4
        /*0004*/ 	.word	0xffffffff
	.align		4
        /*0008*/ 	.word	index@(_ZN7cutlass13device_kernelINS_4gemm6kernel13GemmUniversalIN4cute5tupleIJiiiiEEENS1_10collective13CollectiveMmaINS1_35MainloopSm100TmaUmmaWarpSpecializedILi4ELi2ELi4ENS5_IJNS4_1CILi2EEESB_NSA_ILi1EEEEEEEENS5_IJNSA_ILi64EEENSA_ILi128EEESF_EEENS_6half_tENS5_IJlSC_lEEESI_SJ_NS4_8TiledMMAINS4_8MMA_AtomIJNS4_20SM100_MMA_F16BF16_SSISI_SI_fLi64ELi128ELNS4_4UMMA5MajorE0ELSO_0ELNSN_7ScaleInE0ELSP_0EEEEEENS4_6LayoutINS5_IJSC_SC_SC_EEENS5_IJNSA_ILi0EEESU_SU_EEEEENS5_IJNS4_10UnderscoreESX_SX_EEEEENS4_23SM90_TMA_LOAD_MULTICASTENS4_14ComposedLayoutINS4_7SwizzleILi3ELi4ELi3EEENS4_18smem_ptr_flag_bitsILi16EEENSS_INS5_IJNSA_ILi8EEESF_EEENS5_IJSF_SC_EEEEEEEvNS4_8identityES10_S1A_vS1B_EENS_8epilogue10collective18CollectiveEpilogueINS1D_23Sm100TmaWarpSpecializedILi4ELi2ELi16ELb1ELb0EEEJSH_NS5_IJNSS_ISF_SC_EENSS_INSA_ILi32EEESC_EEEEESI_SJ_SI_SJ_NS1D_6fusion15FusionCallbacksIS1H_NS1M_17LinearCombinationISI_fSI_fLNS_15FloatRoundStyleE2EEESH_S1L_JEEENS4_5SM1004TMEM4LOAD26SM100_TMEM_LOAD_16dp256b4xENS4_13SM90_TMA_LOADENS11_INS12_ILi2ELi4ELi3EEES15_NSS_INS5_IJS16_S1J_EEENS5_IJS1J_SC_EEEEEEENS4_17SM75_U32x4_LDSM_NENS4_14SM90_TMA_STOREES21_NS4_17SM90_U32x4_STSM_NENS4_39AutoVectorizingCopyWithAssumedAlignmentILi128EEEEEEvvEEEEvNT_6ParamsE)
	.align		4
        /*000c*/ 	.word	index@(__assertfail)
	.align		4
        /*0010*/ 	.word	0x00000000
	.align		4
        /*0014*/ 	.word	0xfffffffe
	.align		4
        /*0018*/ 	.word	0x00000000
	.align		4
        /*001c*/ 	.word	0xfffffffd
	.align		4
        /*0020*/ 	.word	0x00000000
	.align		4
        /*0024*/ 	.word	0xfffffffc


//--------------------- .nv.constant4             --------------------------
	.section	.nv.constant4,"a",@progbits
	.align	8
	.align		8
.nv.constant4:
        /*0000*/ 	.dword	__assertfail
	.align		8
        /*0008*/ 	.dword	__unnamed_1
	.align		8
        /*0010*/ 	.dword	__unnamed_2
	.align		8
        /*0018*/ 	.dword	_ZN39_INTERNAL_cf6ef7f4_4_k_cu_9d627062_74524cuda3std3__45__cpo5beginE
	.align		8
        /*0020*/ 	.dword	_ZN39_INTERNAL_cf6ef7f4_4_k_cu_9d627062_74524cuda3std3__45__cpo3endE
	.align		8
        /*0028*/ 	.dword	_ZN39_INTERNAL_cf6ef7f4_4_k_cu_9d627062_74524cuda3std3__45__cpo6cbeginE
	.align		8
        /*0030*/ 	.dword	_ZN39_INTERNAL_cf6ef7f4_4_k_cu_9d627062_74524cuda3std3__45__cpo4cendE
	.align		8
        /*0038*/ 	.dword	_ZN39_INTERNAL_cf6ef7f4_4_k_cu_9d627062_74524cuda3std3__441_GLOBAL__N__cf6ef7f4_4_k_cu_9d627062_74526ignoreE
	.align		8
        /*0040*/ 	.dword	_ZN39_INTERNAL_cf6ef7f4_4_k_cu_9d627062_74524cuda3std3__419piecewise_constructE
	.align		8
        /*0048*/ 	.dword	_ZN39_INTERNAL_cf6ef7f4_4_k_cu_9d627062_74524cuda3std3__48in_placeE
	.align		8
        /*0050*/ 	.dword	_ZN39_INTERNAL_cf6ef7f4_4_k_cu_9d627062_74524cuda3std6ranges3__45__cpo4swapE
	.align		8
        /*0058*/ 	.dword	_ZN39_INTERNAL_cf6ef7f4_4_k_cu_9d627062_74524cuda3std6ranges3__45__cpo9iter_moveE
	.align		8
        /*0060*/ 	.dword	_ZN39_INTERNAL_cf6ef7f4_4_k_cu_9d627062_74524cute7productE
	.align		8
        /*0068*/ 	.dword	_ZN39_INTERNAL_cf6ef7f4_4_k_cu_9d627062_74524cute1_E
	.align		8
        /*0070*/ 	.dword	$str$25
	.align		8
        /*0078*/ 	.dword	$str$26
	.align		8
        /*0080*/ 	.dword	$str$27
	.align		8
        /*0088*/ 	.dword	$str$28


//--------------------- .text._ZN7cutlass13device_kernelINS_4gemm6kernel13GemmUniversalIN4cute5tupleIJiiiiEEENS1_10collective13CollectiveMmaINS1_35MainloopSm100TmaUmmaWarpSpecializedILi4ELi2ELi4ENS5_IJNS4_1CILi2EEESB_NSA_ILi1EEEEEEEENS5_IJNSA_ILi64EEENSA_ILi128EEESF_EEENS_6half_tENS5_IJlSC_lEEESI_SJ_NS4_8TiledMMAINS4_8MMA_AtomIJNS4_20SM100_MMA_F16BF16_SSISI_SI_fLi64ELi128ELNS4_4UMMA5MajorE0ELSO_0ELNSN_7ScaleInE0ELSP_0EEEEEENS4_6LayoutINS5_IJSC_SC_SC_EEENS5_IJNSA_ILi0EEESU_SU_EEEEENS5_IJNS4_10UnderscoreESX_SX_EEEEENS4_23SM90_TMA_LOAD_MULTICASTENS4_14ComposedLayoutINS4_7SwizzleILi3ELi4ELi3EEENS4_18smem_ptr_flag_bitsILi16EEENSS_INS5_IJNSA_ILi8EEESF_EEENS5_IJSF_SC_EEEEEEEvNS4_8identityES10_S1A_vS1B_EENS_8epilogue10collective18CollectiveEpilogueINS1D_23Sm100TmaWarpSpecializedILi4ELi2ELi16ELb1ELb0EEEJSH_NS5_IJNSS_ISF_SC_EENSS_INSA_ILi32EEESC_EEEEESI_SJ_SI_SJ_NS1D_6fusion15FusionCallbacksIS1H_NS1M_17LinearCombinationISI_fSI_fLNS_15FloatRoundStyleE2EEESH_S1L_JEEENS4_5SM1004TMEM4LOAD26SM100_TMEM_LOAD_16dp256b4xENS4_13SM90_TMA_LOADENS11_INS12_ILi2ELi4ELi3EEES15_NSS_INS5_IJS16_S1J_EEENS5_IJS1J_SC_EEEEEEENS4_17SM75_U32x4_LDSM_NENS4_14SM90_TMA_STOREES21_NS4_17SM90_U32x4_STSM_NENS4_39AutoVectorizingCopyWithAssumedAlignmentILi128EEEEEEvvEEEEvNT_6ParamsE --------------------------
	.section	.text._ZN7cutlass13device_kernelINS_4gemm6kernel13GemmUniversalIN4cute5tupleIJiiiiEEENS1_10collective13CollectiveMmaINS1_35MainloopSm100TmaUmmaWarpSpecializedILi4ELi2ELi4ENS5_IJNS4_1CILi2EEESB_NSA_ILi1EEEEEEEENS5_IJNSA_ILi64EEENSA_ILi128EEESF_EEENS_6half_tENS5_IJlSC_lEEESI_SJ_NS4_8TiledMMAINS4_8MMA_AtomIJNS4_20SM100_MMA_F16BF16_SSISI_SI_fLi64ELi128ELNS4_4UMMA5MajorE0ELSO_0ELNSN_7ScaleInE0ELSP_0EEEEEENS4_6LayoutINS5_IJSC_SC_SC_EEENS5_IJNSA_ILi0EEESU_SU_EEEEENS5_IJNS4_10UnderscoreESX_SX_EEEEENS4_23SM90_TMA_LOAD_MULTICASTENS4_14ComposedLayoutINS4_7SwizzleILi3ELi4ELi3EEENS4_18smem_ptr_flag_bitsILi16EEENSS_INS5_IJNSA_ILi8EEESF_EEENS5_IJSF_SC_EEEEEEEvNS4_8identityES10_S1A_vS1B_EENS_8epilogue10collective18CollectiveEpilogueINS1D_23Sm100TmaWarpSpecializedILi4ELi2ELi16ELb1ELb0EEEJSH_NS5_IJNSS_ISF_SC_EENSS_INSA_ILi32EEESC_EEEEESI_SJ_SI_SJ_NS1D_6fusion15FusionCallbacksIS1H_NS1M_17LinearCombinationISI_fSI_fLNS_15FloatRoundStyleE2EEESH_S1L_JEEENS4_5SM1004TMEM4LOAD26SM100_TMEM_LOAD_16dp256b4xENS4_13SM90_TMA_LOADENS11_INS12_ILi2ELi4ELi3EEES15_NSS_INS5_IJS16_S1J_EEENS5_IJS1J_SC_EEEEEEENS4_17SM75_U32x4_LDSM_NENS4_14SM90_TMA_STOREES21_NS4_17SM90_U32x4_STSM_NENS4_39AutoVectorizingCopyWithAssumedAlignmentILi128EEEEEEvvEEEEvNT_6ParamsE,"ax",@progbits
	.align	128
.text._ZN7cutlass13device_kernelINS_4gemm6kernel13GemmUniversalIN4cute5tupleIJiiiiEEENS1_10collective13CollectiveMmaINS1_35MainloopSm100TmaUmmaWarpSpecializedILi4ELi2ELi4ENS5_IJNS4_1CILi2EEESB_NSA_ILi1EEEEEEEENS5_IJNSA_ILi64EEENSA_ILi128EEESF_EEENS_6half_tENS5_IJlSC_lEEESI_SJ_NS4_8TiledMMAINS4_8MMA_AtomIJNS4_20SM100_MMA_F16BF16_SSISI_SI_fLi64ELi128ELNS4_4UMMA5MajorE0ELSO_0ELNSN_7ScaleInE0ELSP_0EEEEEENS4_6LayoutINS5_IJSC_SC_SC_EEENS5_IJNSA_ILi0EEESU_SU_EEEEENS5_IJNS4_10UnderscoreESX_SX_EEEEENS4_23SM90_TMA_LOAD_MULTICASTENS4_14ComposedLayoutINS4_7SwizzleILi3ELi4ELi3EEENS4_18smem_ptr_flag_bitsILi16EEENSS_INS5_IJNSA_ILi8EEESF_EEENS5_IJSF_SC_EEEEEEEvNS4_8identityES10_S1A_vS1B_EENS_8epilogue10collective18CollectiveEpilogueINS1D_23Sm100TmaWarpSpecializedILi4ELi2ELi16ELb1ELb0EEEJSH_NS5_IJNSS_ISF_SC_EENSS_INSA_ILi32EEESC_EEEEESI_SJ_SI_SJ_NS1D_6fusion15FusionCallbacksIS1H_NS1M_17LinearCombinationISI_fSI_fLNS_15FloatRoundStyleE2EEESH_S1L_JEEENS4_5SM1004TMEM4LOAD26SM100_TMEM_LOAD_16dp256b4xENS4_13SM90_TMA_LOADENS11_INS12_ILi2ELi4ELi3EEES15_NSS_INS5_IJS16_S1J_EEENS5_IJS1J_SC_EEEEEEENS4_17SM75_U32x4_LDSM_NENS4_14SM90_TMA_STOREES21_NS4_17SM90_U32x4_STSM_NENS4_39AutoVectorizingCopyWithAssumedAlignmentILi128EEEEEEvvEEEEvNT_6ParamsE:
        .type           _ZN7cutlass13device_kernelINS_4gemm6kernel13GemmUniversalIN4cute5tupleIJiiiiEEENS1_10collective13CollectiveMmaINS1_35MainloopSm100TmaUmmaWarpSpecializedILi4ELi2ELi4ENS5_IJNS4_1CILi2EEESB_NSA_ILi1EEEEEEEENS5_IJNSA_ILi64EEENSA_ILi128EEESF_EEENS_6half_tENS5_IJlSC_lEEESI_SJ_NS4_8TiledMMAINS4_8MMA_AtomIJNS4_20SM100_MMA_F16BF16_SSISI_SI_fLi64ELi128ELNS4_4UMMA5MajorE0ELSO_0ELNSN_7ScaleInE0ELSP_0EEEEEENS4_6LayoutINS5_IJSC_SC_SC_EEENS5_IJNSA_ILi0EEESU_SU_EEEEENS5_IJNS4_10UnderscoreESX_SX_EEEEENS4_23SM90_TMA_LOAD_MULTICASTENS4_14ComposedLayoutINS4_7SwizzleILi3ELi4ELi3EEENS4_18smem_ptr_flag_bitsILi16EEENSS_INS5_IJNSA_ILi8EEESF_EEENS5_IJSF_SC_EEEEEEEvNS4_8identityES10_S1A_vS1B_EENS_8epilogue10collective18CollectiveEpilogueINS1D_23Sm100TmaWarpSpecializedILi4ELi2ELi16ELb1ELb0EEEJSH_NS5_IJNSS_ISF_SC_EENSS_INSA_ILi32EEESC_EEEEESI_SJ_SI_SJ_NS1D_6fusion15FusionCallbacksIS1H_NS1M_17LinearCombinationISI_fSI_fLNS_15FloatRoundStyleE2EEESH_S1L_JEEENS4_5SM1004TMEM4LOAD26SM100_TMEM_LOAD_16dp256b4xENS4_13SM90_TMA_LOADENS11_INS12_ILi2ELi4ELi3EEES15_NSS_INS5_IJS16_S1J_EEENS5_IJS1J_SC_EEEEEEENS4_17SM75_U32x4_LDSM_NENS4_14SM90_TMA_STOREES21_NS4_17SM90_U32x4_STSM_NENS4_39AutoVectorizingCopyWithAssumedAlignmentILi128EEEEEEvvEEEEvNT_6ParamsE,@function
        .size           _ZN7cutlass13device_kernelINS_4gemm6kernel13GemmUniversalIN4cute5tupleIJiiiiEEENS1_10collective13CollectiveMmaINS1_35MainloopSm100TmaUmmaWarpSpecializedILi4ELi2ELi4ENS5_IJNS4_1CILi2EEESB_NSA_ILi1EEEEEEEENS5_IJNSA_ILi64EEENSA_ILi128EEESF_EEENS_6half_tENS5_IJlSC_lEEESI_SJ_NS4_8TiledMMAINS4_8MMA_AtomIJNS4_20SM100_MMA_F16BF16_SSISI_SI_fLi64ELi128ELNS4_4UMMA5MajorE0ELSO_0ELNSN_7ScaleInE0ELSP_0EEEEEENS4_6LayoutINS5_IJSC_SC_SC_EEENS5_IJNSA_ILi0EEESU_SU_EEEEENS5_IJNS4_10UnderscoreESX_SX_EEEEENS4_23SM90_TMA_LOAD_MULTICASTENS4_14ComposedLayoutINS4_7SwizzleILi3ELi4ELi3EEENS4_18smem_ptr_flag_bitsILi16EEENSS_INS5_IJNSA_ILi8EEESF_EEENS5_IJSF_SC_EEEEEEEvNS4_8identityES10_S1A_vS1B_EENS_8epilogue10collective18CollectiveEpilogueINS1D_23Sm100TmaWarpSpecializedILi4ELi2ELi16ELb1ELb0EEEJSH_NS5_IJNSS_ISF_SC_EENSS_INSA_ILi32EEESC_EEEEESI_SJ_SI_SJ_NS1D_6fusion15FusionCallbacksIS1H_NS1M_17LinearCombinationISI_fSI_fLNS_15FloatRoundStyleE2EEESH_S1L_JEEENS4_5SM1004TMEM4LOAD26SM100_TMEM_LOAD_16dp256b4xENS4_13SM90_TMA_LOADENS11_INS12_ILi2ELi4ELi3EEES15_NSS_INS5_IJS16_S1J_EEENS5_IJS1J_SC_EEEEEEENS4_17SM75_U32x4_LDSM_NENS4_14SM90_TMA_STOREES21_NS4_17SM90_U32x4_STSM_NENS4_39AutoVectorizingCopyWithAssumedAlignmentILi128EEEEEEvvEEEEvNT_6ParamsE,(.L_x_183 - _ZN7cutlass13device_kernelINS_4gemm6kernel13GemmUniversalIN4cute5tupleIJiiiiEEENS1_10collective13CollectiveMmaINS1_35MainloopSm100TmaUmmaWarpSpecializedILi4ELi2ELi4ENS5_IJNS4_1CILi2EEESB_NSA_ILi1EEEEEEEENS5_IJNSA_ILi64EEENSA_ILi128EEESF_EEENS_6half_tENS5_IJlSC_lEEESI_SJ_NS4_8TiledMMAINS4_8MMA_AtomIJNS4_20SM100_MMA_F16BF16_SSISI_SI_fLi64ELi128ELNS4_4UMMA5MajorE0ELSO_0ELNSN_7ScaleInE0ELSP_0EEEEEENS4_6LayoutINS5_IJSC_SC_SC_EEENS5_IJNSA_ILi0EEESU_SU_EEEEENS5_IJNS4_10UnderscoreESX_SX_EEEEENS4_23SM90_TMA_LOAD_MULTICASTENS4_14ComposedLayoutINS4_7SwizzleILi3ELi4ELi3EEENS4_18smem_ptr_flag_bitsILi16EEENSS_INS5_IJNSA_ILi8EEESF_EEENS5_IJSF_SC_EEEEEEEvNS4_8identityES10_S1A_vS1B_EENS_8epilogue10collective18CollectiveEpilogueINS1D_23Sm100TmaWarpSpecializedILi4ELi2ELi16ELb1ELb0EEEJSH_NS5_IJNSS_ISF_SC_EENSS_INSA_ILi32EEESC_EEEEESI_SJ_SI_SJ_NS1D_6fusion15FusionCallbacksIS1H_NS1M_17LinearCombinationISI_fSI_fLNS_15FloatRoundStyleE2EEESH_S1L_JEEENS4_5SM1004TMEM4LOAD26SM100_TMEM_LOAD_16dp256b4xENS4_13SM90_TMA_LOADENS11_INS12_ILi2ELi4ELi3EEES15_NSS_INS5_IJS16_S1J_EEENS5_IJS1J_SC_EEEEEEENS4_17SM75_U32x4_LDSM_NENS4_14SM90_TMA_STOREES21_NS4_17SM90_U32x4_STSM_NENS4_39AutoVectorizingCopyWithAssumedAlignmentILi128EEEEEEvvEEEEvNT_6ParamsE)
        .other          _ZN7cutlass13device_kernelINS_4gemm6kernel13GemmUniversalIN4cute5tupleIJiiiiEEENS1_10collective13CollectiveMmaINS1_35MainloopSm100TmaUmmaWarpSpecializedILi4ELi2ELi4ENS5_IJNS4_1CILi2EEESB_NSA_ILi1EEEEEEEENS5_IJNSA_ILi64EEENSA_ILi128EEESF_EEENS_6half_tENS5_IJlSC_lEEESI_SJ_NS4_8TiledMMAINS4_8MMA_AtomIJNS4_20SM100_MMA_F16BF16_SSISI_SI_fLi64ELi128ELNS4_4UMMA5MajorE0ELSO_0ELNSN_7ScaleInE0ELSP_0EEEEEENS4_6LayoutINS5_IJSC_SC_SC_EEENS5_IJNSA_ILi0EEESU_SU_EEEEENS5_IJNS4_10UnderscoreESX_SX_EEEEENS4_23SM90_TMA_LOAD_MULTICASTENS4_14ComposedLayoutINS4_7SwizzleILi3ELi4ELi3EEENS4_18smem_ptr_flag_bitsILi16EEENSS_INS5_IJNSA_ILi8EEESF_EEENS5_IJSF_SC_EEEEEEEvNS4_8identityES10_S1A_vS1B_EENS_8epilogue10collective18CollectiveEpilogueINS1D_23Sm100TmaWarpSpecializedILi4ELi2ELi16ELb1ELb0EEEJSH_NS5_IJNSS_ISF_SC_EENSS_INSA_ILi32EEESC_EEEEESI_SJ_SI_SJ_NS1D_6fusion15FusionCallbacksIS1H_NS1M_17LinearCombinationISI_fSI_fLNS_15FloatRoundStyleE2EEESH_S1L_JEEENS4_5SM1004TMEM4LOAD26SM100_TMEM_LOAD_16dp256b4xENS4_13SM90_TMA_LOADENS11_INS12_ILi2ELi4ELi3EEES15_NSS_INS5_IJS16_S1J_EEENS5_IJS1J_SC_EEEEEEENS4_17SM75_U32x4_LDSM_NENS4_14SM90_TMA_STOREES21_NS4_17SM90_U32x4_STSM_NENS4_39AutoVectorizingCopyWithAssumedAlignmentILi128EEEEEEvvEEEEvNT_6ParamsE,@"STO_CUDA_ENTRY STV_DEFAULT"
_ZN7cutlass13device_kernelINS_4gemm6kernel13GemmUniversalIN4cute5tupleIJiiiiEEENS1_10collective13CollectiveMmaINS1_35MainloopSm100TmaUmmaWarpSpecializedILi4ELi2ELi4ENS5_IJNS4_1CILi2EEESB_NSA_ILi1EEEEEEEENS5_IJNSA_ILi64EEENSA_ILi128EEESF_EEENS_6half_tENS5_IJlSC_lEEESI_SJ_NS4_8TiledMMAINS4_8MMA_AtomIJNS4_20SM100_MMA_F16BF16_SSISI_SI_fLi64ELi128ELNS4_4UMMA5MajorE0ELSO_0ELNSN_7ScaleInE0ELSP_0EEEEEENS4_6LayoutINS5_IJSC_SC_SC_EEENS5_IJNSA_ILi0EEESU_SU_EEEEENS5_IJNS4_10UnderscoreESX_SX_EEEEENS4_23SM90_TMA_LOAD_MULTICASTENS4_14ComposedLayoutINS4_7SwizzleILi3ELi4ELi3EEENS4_18smem_ptr_flag_bitsILi16EEENSS_INS5_IJNSA_ILi8EEESF_EEENS5_IJSF_SC_EEEEEEEvNS4_8identityES10_S1A_vS1B_EENS_8epilogue10collective18CollectiveEpilogueINS1D_23Sm100TmaWarpSpecializedILi4ELi2ELi16ELb1ELb0EEEJSH_NS5_IJNSS_ISF_SC_EENSS_INSA_ILi32EEESC_EEEEESI_SJ_SI_SJ_NS1D_6fusion15FusionCallbacksIS1H_NS1M_17LinearCombinationISI_fSI_fLNS_15FloatRoundStyleE2EEESH_S1L_JEEENS4_5SM1004TMEM4LOAD26SM100_TMEM_LOAD_16dp256b4xENS4_13SM90_TMA_LOADENS11_INS12_ILi2ELi4ELi3EEES15_NSS_INS5_IJS16_S1J_EEENS5_IJS1J_SC_EEEEEEENS4_17SM75_U32x4_LDSM_NENS4_14SM90_TMA_STOREES21_NS4_17SM90_U32x4_STSM_NENS4_39AutoVectorizingCopyWithAssumedAlignmentILi128EEEEEEvvEEEEvNT_6ParamsE:
[----:B------:R-:W1:Y:S01]  /*0000*/  LDC R1, c[0x0][0x37c] ;  /* 0x0000df00ff017b82 */ /* 0x000e620000000800 */
[----:B------:R-:W2:Y:S01]  /*0010*/  S2R R57, SR_TID.X ;  /* 0x0000000000397919 */ /* 0x000ea20000002100 */
[----:B------:R-:W3:Y:S01]  /*0020*/  LDCU.64 UR8, c[0x0][0x890] ;  /* 0x00011200ff0877ac */ /* 0x000ee20008000a00 */
[----:B------:R-:W-:Y:S02]  /*0030*/  PRMT R45, RZ, 0x7610, R45 ;  /* 0x00007610ff2d7816 */ /* 0x000fe4000000002d */
[----:B------:R-:W-:Y:S01]  /*0040*/  ELECT P3, URZ, PT ;  /* 0x0000000000ff782f */ /* 0x000fe20003860000 */
[----:B---3--:R-:W-:-:S04]  /*0050*/  UISETP.NE.U32.AND UP0, UPT, UR8, URZ, UPT ;  /* 0x000000ff0800728c */ /* 0x008fc8000bf05070 */
[----:B------:R-:W-:Y:S01]  /*0060*/  UISETP.NE.AND.EX UP0, UPT, UR9, URZ, UPT, UP0 ;  /* 0x000000ff0900728c */ /* 0x000fe2000bf05300 */
[----:B--2---:R-:W-:-:S05]  /*0070*/  SHF.R.U32.HI R46, RZ, 0x5, R57 ;  /* 0x00000005ff2e7819 */ /* 0x004fca0000011639 */
[----:B------:R-:W2:Y:S02]  /*0080*/  SHFL.IDX PT, R0, R46, RZ, 0x1f ;  /* 0x00001fff2e007589 */ /* 0x000ea400000e0000 */
[----:B--2---:R-:W-:Y:S01]  /*0090*/  R2UR UR17, R0 ;  /* 0x00000000001172ca */ /* 0x004fe200000e0000 */
[----:B-1----:R-:W-:-:S14]  /*00a0*/  BRA.U UP0, `(.L_x_0) ;  /* 0x0000000100307547 */ /* 0x002fdc000b800000 */
[----:B------:R-:W1:Y:S02]  /*00b0*/  LDCU.64 UR4, c[0x0][0x888] ;  /* 0x00011100ff0477ac */ /* 0x000e640008000a00 */
[----:B-1----:R-:W-:-:S04]  /*00c0*/  UISETP.NE.U32.AND UP0, UPT, UR4, URZ, UPT ;  /* 0x000000ff0400728c */ /* 0x002fc8000bf05070 */
[----:B------:R-:W-:-:S09]  /*00d0*/  UISETP.NE.AND.EX UP0, UPT, UR5, URZ, UPT, UP0 ;  /* 0x000000ff0500728c */ /* 0x000fd2000bf05300 */
[----:B------:R-:W-:Y:S05]  /*00e0*/  BRA.U !UP0, `(.L_x_1) ;  /* 0x0000000108147547 */ /* 0x000fea000b800000 */
[----:B------:R-:W1:Y:S01]  /*00f0*/  LDC.64 R2, c[0x0][0x888] ;  /* 0x00022200ff027b82 */ /* 0x000e620000000a00 */
[----:B------:R-:W1:Y:S02]  /*0100*/  LDCU.64 UR4, c[0x0][0x358] ;  /* 0x00006b00ff0477ac */ /* 0x000e640008000a00 */
[----:B-1----:R1:W5:Y:S01]  /*0110*/  LDG.E R27, desc[UR4][R2.64] ;  /* 0x00000004021b7981 */ /* 0x002362000c1e1900 */
[----:B------:R-:W-:Y:S01]  /*0120*/  HFMA2 R45, -RZ, RZ, 0, 5.9604644775390625e-08 ;  /* 0x00000001ff2d7431 */ /* 0x000fe200000001ff */
[----:B------:R-:W-:Y:S05]  /*0130*/  BRA `(.L_x_0) ;  /* 0x00000000000c7947 */ /* 0x000fea0003800000 */
.L_x_1:
[----:B------:R-:W1:Y:S01]  /*0140*/  LDCU UR4, c[0x0][0x880] ;  /* 0x00011000ff0477ac */ /* 0x000e620008000800 */
[----:B------:R-:W-:Y:S01]  /*0150*/  HFMA2 R45, -RZ, RZ, 0, 5.9604644775390625e-08 ;  /* 0x00000001ff2d7431 */ /* 0x000fe200000001ff */
[----:B-1----:R-:W-:-:S07]  /*0160*/  MOV R27, UR4 ;  /* 0x00000004001b7c02 */ /* 0x002fce0008000f00 */
.L_x_0:
[----:B------:R-:W2:Y:S02]  /*0170*/  LDCU.64 UR4, c[0x0][0x8b0] ;  /* 0x00011600ff0477ac */ /* 0x000ea40008000a00 */
[----:B--2---:R-:W-:-:S04]  /*0180*/  UISETP.NE.U32.AND UP0, UPT, UR4, URZ, UPT ;  /* 0x000000ff0400728c */ /* 0x004fc8000bf05070 */
[----:B------:R-:W-:-:S09]  /*0190*/  UISETP.NE.AND.EX UP0, UPT, UR5, URZ, UPT, UP0 ;  /* 0x000000ff0500728c */ /* 0x000fd2000bf05300 */
[----:B------:R-:W-:Y:S05]  /*01a0*/  BRA.U UP0, `(.L_x_2) ;  /* 0x0000000100287547 */ /* 0x000fea000b800000 */
[----:B------:R-:W2:Y:S02]  /*01b0*/  LDCU.64 UR4, c[0x0][0x8a8] ;  /* 0x00011500ff0477ac */ /* 0x000ea40008000a00 */
[----:B--2---:R-:W-:-:S04]  /*01c0*/  UISETP.NE.U32.AND UP0, UPT, UR4, URZ, UPT ;  /* 0x000000ff0400728c */ /* 0x004fc8000bf05070 */
[----:B------:R-:W-:-:S09]  /*01d0*/  UISETP.NE.AND.EX UP0, UPT, UR5, URZ, UPT, UP0 ;  /* 0x000000ff0500728c */ /* 0x000fd2000bf05300 */
[----:B------:R-:W-:Y:S05]  /*01e0*/  BRA.U !UP0, `(.L_x_3) ;  /* 0x0000000108107547 */ /* 0x000fea000b800000 */
[----:B------:R-:W2:Y:S01]  /*01f0*/  LDC.64 R24, c[0x0][0x8a8] ;  /* 0x00022a00ff187b82 */ /* 0x000ea20000000a00 */
[----:B------:R-:W2:Y:S02]  /*0200*/  LDCU.64 UR4, c[0x0][0x358] ;  /* 0x00006b00ff0477ac */ /* 0x000ea40008000a00 */
[----:B--2---:R2:W5:Y:S01]  /*0210*/  LDG.E R24, desc[UR4][R24.64] ;  /* 0x0000000418187981 */ /* 0x004562000c1e1900 */
[----:B------:R-:W-:Y:S05]  /*0220*/  BRA `(.L_x_2) ;  /* 0x0000000000087947 */ /* 0x000fea0003800000 */
.L_x_3:
[----:B------:R-:W2:Y:S02]  /*0230*/  LDCU UR4, c[0x0][0x8a0] ;  /* 0x00011400ff0477ac */ /* 0x000ea40008000800 */
[----:B--2---:R-:W-:Y:S02]  /*0240*/  MOV R24, UR4 ;  /* 0x0000000400187c02 */ /* 0x004fe40008000f00 */
.L_x_2:
[----:B------:R-:W-:Y:S01]  /*0250*/  IMAD.U32 R0, RZ, RZ, UR17 ;  /* 0x00000011ff007e24 */ /* 0x000fe2000f8e00ff */
[----:B------:R-:W-:Y:S04]  /*0260*/  BSSY.RECONVERGENT B0, `(.L_x_4) ;  /* 0x000000c000007945 */ /* 0x000fe80003800200 */
[C---:B------:R-:W-:Y:S02]  /*0270*/  ISETP.NE.OR P1, PT, R0.reuse, 0x1, !P3 ;  /* 0x000000010000780c */ /* 0x040fe40005f25670 */
[----:B------:R-:W-:-:S11]  /*0280*/  ISETP.NE.OR P0, PT, R0, 0x3, !P3 ;  /* 0x000000030000780c */ /* 0x000fd60005f05670 */
[----:B------:R-:W-:Y:S05]  /*0290*/  @P1 BRA `(.L_x_5) ;  /* 0x0000000000201947 */ /* 0x000fea0003800000 */
[----:B------:R-:W3:Y:S02]  /*02a0*/  LDCU.64 UR4, c[0x0][0x348] ;  /* 0x00006900ff0477ac */ /* 0x000ee40008000a00 */
[----:B---3--:R-:W-:Y:S02]  /*02b0*/  UIADD3 UR6, UP1, UPT, UR4, 0x80, URZ ;  /* 0x0000008004067890 */ /* 0x008fe4000ff3e0ff */
[----:B------:R-:W-:Y:S02]  /*02c0*/  UIADD3 UR4, UP0, UPT, UR4, 0x180, URZ ;  /* 0x0000018004047890 */ /* 0x000fe4000ff1e0ff */
[----:B------:R-:W-:Y:S02]  /*02d0*/  UIADD3.X UR7, UPT, UPT, URZ, UR5, URZ, UP1, !UPT ;  /* 0x00000005ff077290 */ /* 0x000fe40008ffe4ff */
[----:B------:R-:W-:-:S07]  /*02e0*/  UIADD3.X UR5, UPT, UPT, URZ, UR5, URZ, UP0, !UPT ;  /* 0x00000005ff057290 */ /* 0x000fce00087fe4ff */
[----:B------:R3:W-:Y:S02]  /*02f0*/  UTMACCTL.PF [UR6] ;  /* 0x00000000060079b9 */ /* 0x0007e40008040000 */
[----:B------:R3:W-:Y:S02]  /*0300*/  UTMACCTL.PF [UR4] ;  /* 0x00000000040079b9 */ /* 0x0007e40008040000 */
[----:B---3--:R-:W-:Y:S01]  /*0310*/  NOP ;  /* 0x0000000000007918 */ /* 0x008fe20000000000 */
.L_x_5:
[----:B------:R-:W-:Y:S05]  /*0320*/  BSYNC.RECONVERGENT B0 ;  /* 0x0000000000007941 */ /* 0x000fea0003800200 */
.L_x_4:
[----:B------:R-:W-:Y:S04]  /*0330*/  BSSY.RECONVERGENT B0, `(.L_x_6) ;  /* 0x000000a000007945 */ /* 0x000fe80003800200 */
        /* <DEDUP_REMOVED lines=9> */
.L_x_7:
[----:B------:R-:W-:Y:S05]  /*03d0*/  BSYNC.RECONVERGENT B0 ;  /* 0x0000000000007941 */ /* 0x000fea0003800200 */
.L_x_6:
[----:B------:R-:W3:Y:S01]  /*03e0*/  LDCU.64 UR4, c[0x0][0x888] ;  /* 0x00011100ff0477ac */ /* 0x000ee20008000a00 */
[----:B------:R-:W-:Y:S02]  /*03f0*/  UISETP.EQ.U32.AND UP1, UPT, UR8, URZ, UPT ;  /* 0x000000ff0800728c */ /* 0x000fe4000bf22070 */
[----:B------:R-:W-:Y:S02]  /*0400*/  UPLOP3.LUT UP3, UPT, UPT, UPT, UPT, 0x80, 0x8 ;  /* 0x000000000008789c */ /* 0x000fe40003f6f070 */
[----:B---3--:R-:W-:-:S04]  /*0410*/  UISETP.NE.U32.AND UP0, UPT, UR4, URZ, UPT ;  /* 0x000000ff0400728c */ /* 0x008fc8000bf05070 */
[----:B------:R-:W-:-:S04]  /*0420*/  UISETP.NE.AND.EX UP0, UPT, UR5, URZ, UPT, UP0 ;  /* 0x000000ff0500728c */ /* 0x000fc8000bf05300 */
[----:B------:R-:W-:-:S04]  /*0430*/  UISETP.EQ.OR.EX UP2, UPT, UR9, URZ, !UP0, UP1 ;  /* 0x000000ff0900728c */ /* 0x000fc8000c742710 */
[----:B------:R-:W-:-:S06]  /*0440*/  UP2UR UR4, UPR, URZ, 0x4 ;  /* 0x00000004ff047883 */ /* 0x000fcc0008000000 */
[----:B------:R-:W-:Y:S01]  /*0450*/  MOV R49, UR4 ;  /* 0x0000000400317c02 */ /* 0x000fe20008000f00 */
[----:B------:R-:W-:Y:S06]  /*0460*/  BRA.U !UP2, `(.L_x_8) ;  /* 0x000000010a207547 */ /* 0x000fec000b800000 */
[----:B------:R-:W-:Y:S01]  /*0470*/  UISETP.NE.U32.AND UP1, UPT, UR8, URZ, UPT ;  /* 0x000000ff0800728c */ /* 0x000fe2000bf25070 */
[----:B-----5:R-:W-:Y:S01]  /*0480*/  FSETP.NEU.AND P0, PT, R27, RZ, PT ;  /* 0x000000ff1b00720b */ /* 0x020fe20003f0d000 */
[----:B------:R-:W-:Y:S02]  /*0490*/  USEL UR4, URZ, 0xffffffff, UP0 ;  /* 0xffffffffff047887 */ /* 0x000fe40008000000 */
[----:B------:R-:W-:-:S10]  /*04a0*/  UISETP.NE.AND.EX UP1, UPT, UR9, URZ, UPT, UP1 ;  /* 0x000000ff0900728c */ /* 0x000fd4000bf25310 */
[----:B------:R-:W-:Y:S01]  /*04b0*/  VOTEU.ANY UP0, P0 ;  /* 0x0000000000ff7886 */ /* 0x000fe20000000100 */
[----:B------:R-:W-:-:S04]  /*04c0*/  @!UP1 USEL UR4, URZ, 0xffffffff, UP0 ;  /* 0xffffffffff049887 */ /* 0x000fc80008000000 */
[----:B------:R-:W-:-:S04]  /*04d0*/  ULOP3.LUT UR4, UR4, 0x1, URZ, 0xc0, !UPT ;  /* 0x0000000104047892 */ /* 0x000fc8000f8ec0ff */
[----:B------:R-:W-:-:S11]  /*04e0*/  UISETP.NE.U32.AND UP3, UPT, UR4, 0x1, UPT ;  /* 0x000000010400788c */ /* 0x000fd6000bf65070 */
.L_x_8:
[----:B-1----:R-:W1:Y:S01]  /*04f0*/  SHFL.IDX PT, R2, R46, RZ, 0x1f ;  /* 0x00001fff2e027589 */ /* 0x002e6200000e0000 */
[----:B------:R-:W-:-:S04]  /*0500*/  UISETP.NE.AND UP0, UPT, UR17, 0x2, UPT ;  /* 0x000000021100788c */ /* 0x000fc8000bf05270 */
[----:B------:R-:W-:Y:S01]  /*0510*/  USEL UR48, URZ, 0x1, UP0 ;  /* 0x00000001ff307887 */ /* 0x000fe20008000000 */
[----:B-1----:R-:W-:-:S13]  /*0520*/  ISETP.NE.AND P0, PT, R2, RZ, PT ;  /* 0x000000ff0200720c */ /* 0x002fda0003f05270 */
[----:B------:R-:W-:Y:S05]  /*0530*/  @P0 BRA `(.L_x_9) ;  /* 0x0000000000580947 */ /* 0x000fea0003800000 */
[----:B------:R-:W1:Y:S01]  /*0540*/  S2UR UR4, SR_CgaCtaId ;  /* 0x00000000000479c3 */ /* 0x000e620000008800 */
[----:B------:R-:W-:Y:S01]  /*0550*/  UMOV UR5, 0x400 ;  /* 0x0000040000057882 */ /* 0x000fe20000000000 */
[----:B------:R-:W-:Y:S01]  /*0560*/  UMOV UR8, 0x1 ;  /* 0x0000000100087882 */ /* 0x000fe20000000000 */
[----:B------:R-:W-:Y:S01]  /*0570*/  UMOV UR6, 0x3 ;  /* 0x0000000300067882 */ /* 0x000fe20000000000 */
[----:B------:R-:W-:-:S04]  /*0580*/  UIADD3 UR8, UPT, UPT, -UR8, 0x100000, URZ ;  /* 0x0010000008087890 */ /* 0x000fc8000fffe1ff */
[----:B------:R-:W-:Y:S02]  /*0590*/  USHF.L.U32 UR9, UR8, 0xb, URZ ;  /* 0x0000000b08097899 */ /* 0x000fe400080006ff */
[----:B------:R-:W-:Y:S02]  /*05a0*/  USHF.L.U32 UR8, UR8, 0x1, URZ ;  /* 0x0000000108087899 */ /* 0x000fe400080006ff */
[----:B------:R-:W-:-:S04]  /*05b0*/  UIADD3 UR6, UPT, UPT, -UR6, 0x100000, URZ ;  /* 0x0010000006067890 */ /* 0x000fc8000fffe1ff */
[----:B------:R-:W-:Y:S02]  /*05c0*/  USHF.L.U32 UR7, UR6, 0xb, URZ ;  /* 0x0000000b06077899 */ /* 0x000fe400080006ff */
[----:B------:R-:W-:Y:S01]  /*05d0*/  USHF.L.U32 UR6, UR6, 0x1, URZ ;  /* 0x0000000106067899 */ /* 0x000fe200080006ff */
[----:B------:R-:W-:Y:S01]  /*05e0*/  ELECT P0, URZ, PT ;  /* 0x0000000000ff782f */ /* 0x000fe20003800000 */
[----:B-1----:R-:W-:Y:S01]  /*05f0*/  ULEA UR4, UR4, UR5, 0x18 ;  /* 0x0000000504047291 */ /* 0x002fe2000f8ec0ff */
[----:B------:R-:W1:Y:S11]  /*0600*/  FENCE.VIEW.ASYNC.S ;  /* 0x00000000000073c6 */ /* 0x000e760000000000 */
[----:B-1----:R1:W3:Y:S01]  /*0610*/  SYNCS.EXCH.64 URZ, [UR4], UR8 ;  /* 0x0000000804ff75b2 */ /* 0x0022e20008000100 */
[----:B------:R1:W4:Y:S01]  /*0620*/  SYNCS.EXCH.64 URZ, [UR4+0x20], UR6 ;  /* 0x0000200604ff75b2 */ /* 0x0003220008000100 */
[----:B------:R1:W1:Y:S01]  /*0630*/  SYNCS.EXCH.64 URZ, [UR4+0x8], UR8 ;  /* 0x0000080804ff75b2 */ /* 0x0002620008000100 */
[----:B------:R1:W1:Y:S01]  /*0640*/  SYNCS.EXCH.64 URZ, [UR4+0x28], UR6 ;  /* 0x0000280604ff75b2 */ /* 0x0002620008000100 */
[----:B------:R1:W1:Y:S01]  /*0650*/  SYNCS.EXCH.64 URZ, [UR4+0x10], UR8 ;  /* 0x0000100804ff75b2 */ /* 0x0002620008000100 */
[----:B------:R1:W1:Y:S01]  /*0660*/  SYNCS.EXCH.64 URZ, [UR4+0x30], UR6 ;  /* 0x0000300604ff75b2 */ /* 0x0002620008000100 */
[----:B------:R1:W1:Y:S01]  /*0670*/  SYNCS.EXCH.64 URZ, [UR4+0x18], UR8 ;  /* 0x0000180804ff75b2 */ /* 0x0002620008000100 */
[----:B------:R1:W1:Y:S01]  /*0680*/  SYNCS.EXCH.64 URZ, [UR4+0x38], UR6 ;  /* 0x0000380604ff75b2 */ /* 0x0002620008000100 */
[----:B------:R-:W-:Y:S01]  /*0690*/  NOP ;  /* 0x0000000000007918 */ /* 0x000fe20000000000 */
.L_x_9:
[----:B------:R-:W2:Y:S01]  /*06a0*/  SHFL.IDX PT, R2, R46, RZ, 0x1f ;  /* 0x00001fff2e027589 */ /* 0x000ea200000e0000 */
[----:B------:R-:W-:Y:S01]  /*06b0*/  NOP ;  /* 0x0000000000007918 */ /* 0x000fe20000000000 */
[----:B--2---:R-:W-:-:S13]  /*06c0*/  ISETP.NE.AND P0, PT, R2, 0x1, PT ;  /* 0x000000010200780c */ /* 0x004fda0003f05270 */
[----:B------:R-:W-:Y:S05]  /*06d0*/  @P0 BRA `(.L_x_10) ;  /* 0x0000000000580947 */ /* 0x000fea0003800000 */
[----:B-1----:R-:W1:Y:S01]  /*06e0*/  S2UR UR4, SR_CgaCtaId ;  /* 0x00000000000479c3 */ /* 0x002e620000008800 */
        /* <DEDUP_REMOVED lines=12> */
[----:B-1----:R2:W1:Y:S01]  /*07b0*/  SYNCS.EXCH.64 URZ, [UR4+0x40], UR8 ;  /* 0x0000400804ff75b2 */ /* 0x0024620008000100 */
[----:B------:R2:W1:Y:S01]  /*07c0*/  SYNCS.EXCH.64 URZ, [UR4+0x60], UR6 ;  /* 0x0000600604ff75b2 */ /* 0x0004620008000100 */
[----:B------:R2:W1:Y:S01]  /*07d0*/  SYNCS.EXCH.64 URZ, [UR4+0x48], UR8 ;  /* 0x0000480804ff75b2 */ /* 0x0004620008000100 */
[----:B------:R2:W1:Y:S01]  /*07e0*/  SYNCS.EXCH.64 URZ, [UR4+0x68], UR6 ;  /* 0x0000680604ff75b2 */ /* 0x0004620008000100 */
[----:B------:R2:W1:Y:S01]  /*07f0*/  SYNCS.EXCH.64 URZ, [UR4+0x50], UR8 ;  /* 0x0000500804ff75b2 */ /* 0x0004620008000100 */
[----:B------:R2:W1:Y:S01]  /*0800*/  SYNCS.EXCH.64 URZ, [UR4+0x70], UR6 ;  /* 0x0000700604ff75b2 */ /* 0x0004620008000100 */
[----:B------:R2:W1:Y:S01]  /*0810*/  SYNCS.EXCH.64 URZ, [UR4+0x58], UR8 ;  /* 0x0000580804ff75b2 */ /* 0x0004620008000100 */
[----:B------:R2:W1:Y:S02]  /*0820*/  SYNCS.EXCH.64 URZ, [UR4+0x78], UR6 ;  /* 0x0000780604ff75b2 */ /* 0x0004640008000100 */
[----:B--2---:R-:W-:Y:S01]  /*0830*/  NOP ;  /* 0x0000000000007918 */ /* 0x004fe20000000000 */
.L_x_10:
[----:B------:R-:W2:Y:S01]  /*0840*/  SHFL.IDX PT, R2, R46, RZ, 0x1f ;  /* 0x00001fff2e027589 */ /* 0x000ea200000e0000 */
[----:B------:R-:W-:Y:S01]  /*0850*/  NOP ;  /* 0x0000000000007918 */ /* 0x000fe20000000000 */
[----:B--2---:R-:W-:-:S13]  /*0860*/  ISETP.NE.AND P0, PT, R2, 0x3, PT ;  /* 0x000000030200780c */ /* 0x004fda0003f05270 */
[----:B------:R-:W-:Y:S05]  /*0870*/  @P0 BRA `(.L_x_11) ;  /* 0x0000000000300947 */ /* 0x000fea0003800000 */
[----:B-1----:R-:W1:Y:S01]  /*0880*/  S2UR UR4, SR_CgaCtaId ;  /* 0x00000000000479c3 */ /* 0x002e620000008800 */
[----:B------:R-:W-:Y:S01]  /*0890*/  UMOV UR6, 0x400 ;  /* 0x0000040000067882 */ /* 0x000fe20000000000 */
[----:B------:R-:W-:Y:S01]  /*08a0*/  UMOV UR5, 0x20 ;  /* 0x0000002000057882 */ /* 0x000fe20000000000 */
[----:B------:R-:W-:Y:S01]  /*08b0*/  ELECT P0, URZ, PT ;  /* 0x0000000000ff782f */ /* 0x000fe20003800000 */
[----:B-1----:R-:W-:Y:S02]  /*08c0*/  ULEA UR6, UR4, UR6, 0x18 ;  /* 0x0000000604067291 */ /* 0x002fe4000f8ec0ff */
[----:B------:R-:W-:-:S04]  /*08d0*/  UIADD3 UR4, UPT, UPT, -UR5, 0x100000, URZ ;  /* 0x0010000005047890 */ /* 0x000fc8000fffe1ff */
[----:B------:R-:W-:Y:S02]  /*08e0*/  USHF.L.U32 UR5, UR4, 0xb, URZ ;  /* 0x0000000b04057899 */ /* 0x000fe400080006ff */
[----:B------:R-:W-:Y:S01]  /*08f0*/  USHF.L.U32 UR4, UR4, 0x1, URZ ;  /* 0x0000000104047899 */ /* 0x000fe200080006ff */
[----:B------:R-:W1:Y:S11]  /*0900*/  FENCE.VIEW.ASYNC.S ;  /* 0x00000000000073c6 */ /* 0x000e760000000000 */
[----:B-1----:R2:W1:Y:S01]  /*0910*/  SYNCS.EXCH.64 URZ, [UR6+0x80], UR4 ;  /* 0x0000800406ff75b2 */ /* 0x0024620008000100 */
[----:B------:R2:W1:Y:S02]  /*0920*/  SYNCS.EXCH.64 URZ, [UR6+0x88], UR4 ;  /* 0x0000880406ff75b2 */ /* 0x0004640008000100 */
[----:B--2---:R-:W-:Y:S01]  /*0930*/  NOP ;  /* 0x0000000000007918 */ /* 0x004fe20000000000 */
.L_x_11:
[----:B------:R-:W2:Y:S01]  /*0940*/  SHFL.IDX PT, R2, R46, RZ, 0x1f ;  /* 0x00001fff2e027589 */ /* 0x000ea200000e0000 */
[----:B------:R-:W-:Y:S01]  /*0950*/  NOP ;  /* 0x0000000000007918 */ /* 0x000fe20000000000 */
[----:B--2---:R-:W-:-:S13]  /*0960*/  ISETP.NE.AND P0, PT, R2, 0x4, PT ;  /* 0x000000040200780c */ /* 0x004fda0003f05270 */
[----:B------:R-:W-:Y:S05]  /*0970*/  @P0 BRA `(.L_x_12) ;  /* 0x00000000004c0947 */ /* 0x000fea0003800000 */
[----:B-1----:R-:W1:Y:S01]  /*0980*/  S2UR UR6, SR_CgaCtaId ;  /* 0x00000000000679c3 */ /* 0x002e620000008800 */
[----:B------:R-:W-:Y:S01]  /*0990*/  UMOV UR4, 0x3a0 ;  /* 0x000003a000047882 */ /* 0x000fe20000000000 */
[----:B------:R-:W-:Y:S01]  /*09a0*/  UMOV UR5, 0x400 ;  /* 0x0000040000057882 */ /* 0x000fe20000000000 */
[----:B------:R-:W-:Y:S01]  /*09b0*/  USEL UR4, UR4, 0x320, UP3 ;  /* 0x0000032004047887 */ /* 0x000fe20009800000 */
[----:B------:R-:W-:Y:S01]  /*09c0*/  UMOV UR8, 0x1 ;  /* 0x0000000100087882 */ /* 0x000fe20000000000 */
[----:B------:R-:W-:Y:S01]  /*09d0*/  ELECT P0, URZ, PT ;  /* 0x0000000000ff782f */ /* 0x000fe20003800000 */
[----:B------:R-:W-:-:S04]  /*09e0*/  UIADD3 UR8, UPT, UPT, -UR8, 0x100000, URZ ;  /* 0x0010000008087890 */ /* 0x000fc8000fffe1ff */
[----:B------:R-:W-:Y:S02]  /*09f0*/  USHF.L.U32 UR9, UR8, 0xb, URZ ;  /* 0x0000000b08097899 */ /* 0x000fe400080006ff */
[----:B------:R-:W-:Y:S02]  /*0a00*/  USHF.L.U32 UR8, UR8, 0x1, URZ ;  /* 0x0000000108087899 */ /* 0x000fe400080006ff */
[----:B-1----:R-:W-:Y:S02]  /*0a10*/  ULEA UR6, UR6, UR5, 0x18 ;  /* 0x0000000506067291 */ /* 0x002fe4000f8ec0ff */
[----:B------:R-:W-:-:S04]  /*0a20*/  UIADD3 UR4, UPT, UPT, -UR4, 0x100000, URZ ;  /* 0x0010000004047890 */ /* 0x000fc8000fffe1ff */
[----:B------:R-:W-:Y:S02]  /*0a30*/  USHF.L.U32 UR5, UR4, 0xb, URZ ;  /* 0x0000000b04057899 */ /* 0x000fe400080006ff */
[----:B------:R-:W-:Y:S01]  /*0a40*/  USHF.L.U32 UR4, UR4, 0x1, URZ ;  /* 0x0000000104047899 */ /* 0x000fe200080006ff */
[----:B------:R-:W1:Y:S03]  /*0a50*/  FENCE.VIEW.ASYNC.S ;  /* 0x00000000000073c6 */ /* 0x000e660000000000 */
[----:B-1----:R2:W1:Y:S08]  /*0a60*/  SYNCS.EXCH.64 URZ, [UR6+0x90], UR8 ;  /* 0x0000900806ff75b2 */ /* 0x0024700008000100 */
[----:B------:R2:W1:Y:S01]  /*0a70*/  SYNCS.EXCH.64 URZ, [UR6+0xa0], UR4 ;  /* 0x0000a00406ff75b2 */ /* 0x0004620008000100 */
[----:B------:R2:W1:Y:S01]  /*0a80*/  SYNCS.EXCH.64 URZ, [UR6+0x98], UR8 ;  /* 0x0000980806ff75b2 */ /* 0x0004620008000100 */
[----:B------:R2:W1:Y:S02]  /*0a90*/  SYNCS.EXCH.64 URZ, [UR6+0xa8], UR4 ;  /* 0x0000a80406ff75b2 */ /* 0x0004640008000100 */
[----:B--2---:R-:W-:Y:S01]  /*0aa0*/  NOP ;  /* 0x0000000000007918 */ /* 0x004fe20000000000 */
.L_x_12:
        /* <DEDUP_REMOVED lines=26> */
.L_x_13:
[----:B------:R-:W2:Y:S01]  /*0c50*/  SHFL.IDX PT, R2, R46, RZ, 0x1f ;  /* 0x00001fff2e027589 */ /* 0x000ea200000e0000 */
[----:B------:R-:W-:Y:S01]  /*0c60*/  NOP ;  /* 0x0000000000007918 */ /* 0x000fe20000000000 */
[----:B--2---:R-:W-:-:S13]  /*0c70*/  ISETP.NE.AND P0, PT, R2, 0x3, PT ;  /* 0x000000030200780c */ /* 0x004fda0003f05270 */
[----:B------:R-:W-:Y:S05]  /*0c80*/  @P0 BRA `(.L_x_14) ;  /* 0x0000000000380947 */ /* 0x000fea0003800000 */
[----:B------:R-:W2:Y:S01]  /*0c90*/  S2UR UR5, SR_CgaCtaId ;  /* 0x00000000000579c3 */ /* 0x000ea20000008800 */
[----:B-1----:R-:W-:Y:S01]  /*0ca0*/  UMOV UR4, 0x400 ;  /* 0x0000040000047882 */ /* 0x002fe20000000000 */
[----:B------:R-:W-:Y:S01]  /*0cb0*/  UMOV UR6, 0x20 ;  /* 0x0000002000067882 */ /* 0x000fe20000000000 */
[----:B------:R-:W-:Y:S01]  /*0cc0*/  ELECT P0, URZ, PT ;  /* 0x0000000000ff782f */ /* 0x000fe20003800000 */
[----:B------:R-:W-:-:S04]  /*0cd0*/  UIADD3 UR6, UPT, UPT, -UR6, 0x100000, URZ ;  /* 0x0010000006067890 */ /* 0x000fc8000fffe1ff */
[----:B------:R-:W-:Y:S02]  /*0ce0*/  USHF.L.U32 UR7, UR6, 0xb, URZ ;  /* 0x0000000b06077899 */ /* 0x000fe400080006ff */
[----:B------:R-:W-:Y:S02]  /*0cf0*/  USHF.L.U32 UR6, UR6, 0x1, URZ ;  /* 0x0000000106067899 */ /* 0x000fe400080006ff */
[----:B--2---:R-:W-:Y:S01]  /*0d00*/  ULEA UR4, UR5, UR4, 0x18 ;  /* 0x0000000405047291 */ /* 0x004fe2000f8ec0ff */
[----:B------:R-:W1:Y:S11]  /*0d10*/  FENCE.VIEW.ASYNC.S ;  /* 0x00000000000073c6 */ /* 0x000e760000000000 */
[----:B-1----:R2:W1:Y:S01]  /*0d20*/  SYNCS.EXCH.64 URZ, [UR4+0xf0], UR6 ;  /* 0x0000f00604ff75b2 */ /* 0x0024620008000100 */
[----:B------:R2:W1:Y:S01]  /*0d30*/  SYNCS.EXCH.64 URZ, [UR4+0x100], UR6 ;  /* 0x0001000604ff75b2 */ /* 0x0004620008000100 */
[----:B------:R2:W1:Y:S01]  /*0d40*/  SYNCS.EXCH.64 URZ, [UR4+0xf8], UR6 ;  /* 0x0000f80604ff75b2 */ /* 0x0004620008000100 */
[----:B------:R2:W1:Y:S02]  /*0d50*/  SYNCS.EXCH.64 URZ, [UR4+0x108], UR6 ;  /* 0x0001080604ff75b2 */ /* 0x0004640008000100 */
[----:B--2---:R-:W-:Y:S01]  /*0d60*/  NOP ;  /* 0x0000000000007918 */ /* 0x004fe20000000000 */
.L_x_14:
[----:B-1----:R-:W1:Y:S01]  /*0d70*/  LDCU UR4, c[0x0][0x36c] ;  /* 0x00006d80ff0477ac */ /* 0x002e620008000800 */
[----:B------:R-:W-:Y:S01]  /*0d80*/  ISETP.NE.OR P3, PT, R0, 0x2, !P3 ;  /* 0x000000020000780c */ /* 0x000fe20005f65670 */
[----:B------:R-:W-:Y:S01]  /*0d90*/  NOP ;  /* 0x0000000000007918 */ /* 0x000fe20000000000 */
[----:B------:R-:W-:Y:S01]  /*0da0*/  LOP3.LUT R0, R57, 0x1f, RZ, 0xc0, !PT ;  /* 0x0000001f39007812 */ /* 0x000fe200078ec0ff */
[----:B------:R-:W-:Y:S02]  /*0db0*/  UISETP.NE.AND UP4, UPT, UR17, URZ, UPT ;  /* 0x000000ff1100728c */ /* 0x000fe4000bf85270 */
[----:B-1----:R-:W-:-:S09]  /*0dc0*/  UISETP.EQ.U32.AND UP5, UPT, UR4, 0x1, UPT ;  /* 0x000000010400788c */ /* 0x002fd2000bfa2070 */
[----:B------:R-:W-:Y:S05]  /*0dd0*/  BRA.U !UP5, `(.L_x_15) ;  /* 0x000000010d087547 */ /* 0x000fea000b800000 */
[----:B---34-:R-:W-:Y:S01]  /*0de0*/  UCGABAR_ARV ;  /* 0x00000000000079c7 */ /* 0x018fe20008000000 */
[----:B------:R-:W-:Y:S05]  /*0df0*/  BRA `(.L_x_16) ;  /* 0x0000000000047947 */ /* 0x000fea0003800000 */
.L_x_15:
[----:B---34-:R-:W-:Y:S01]  /*0e00*/  NOP ;  /* 0x0000000000007918 */ /* 0x018fe20000000000 */
.L_x_16:
[----:B------:R-:W1:Y:S01]  /*0e10*/  S2UR UR16, SR_CTAID.X ;  /* 0x00000000001079c3 */ /* 0x000e620000002500 */
[----:B------:R-:W-:-:S05]  /*0e20*/  CS2R.32 R48, SR_CgaSize ;  /* 0x0000000000307805 */ /* 0x000fca0000008a00 */
[----:B------:R-:W-:-:S05]  /*0e30*/  IMAD R48, R48, -0xa0, RZ ;  /* 0xffffff6030307824 */ /* 0x000fca00078e02ff */
[----:B------:R-:W-:-:S14]  /*0e40*/  R2UR UR5, R48 ;  /* 0x00000000300572ca */ /* 0x000fdc00000e0000 */
[----:B------:R-:W2:Y:S01]  /*0e50*/  LDCU UR5, c[0x0][UR5+0x2b0] ;  /* 0x00005600050577ac */ /* 0x000ea20008000800 */
[----:B------:R-:W-:-:S05]  /*0e60*/  CS2R.32 R48, SR_CgaSize ;  /* 0x0000000000307805 */ /* 0x000fca0000008a00 */
[----:B------:R-:W-:-:S05]  /*0e70*/  IMAD R48, R48, -0xa0, RZ ;  /* 0xffffff6030307824 */ /* 0x000fca00078e02ff */
[----:B------:R-:W-:-:S14]  /*0e80*/  R2UR UR4, R48 ;  /* 0x00000000300472ca */ /* 0x000fdc00000e0000 */
[----:B------:R-:W3:Y:S01]  /*0e90*/  LDCU UR4, c[0x0][UR4+0x2b4] ;  /* 0x00005680040477ac */ /* 0x000ee20008000800 */
[----:B------:R-:W4:Y:S01]  /*0ea0*/  S2UR UR20, SR_CTAID.Y ;  /* 0x00000000001479c3 */ /* 0x000f220000002600 */
[----:B------:R-:W-:-:S05]  /*0eb0*/  CS2R.32 R48, SR_CgaSize ;  /* 0x0000000000307805 */ /* 0x000fca0000008a00 */
[----:B------:R-:W-:-:S05]  /*0ec0*/  IMAD R48, R48, -0xa0, RZ ;  /* 0xffffff6030307824 */ /* 0x000fca00078e02ff */
[----:B------:R-:W-:-:S14]  /*0ed0*/  R2UR UR7, R48 ;  /* 0x00000000300772ca */ /* 0x000fdc00000e0000 */
[----:B------:R-:W3:Y:S01]  /*0ee0*/  LDCU UR7, c[0x0][UR7+0x2a0] ;  /* 0x00005400070777ac */ /* 0x000ee20008000800 */
[----:B------:R-:W-:-:S05]  /*0ef0*/  CS2R.32 R48, SR_CgaSize ;  /* 0x0000000000307805 */ /* 0x000fca0000008a00 */
[----:B------:R-:W-:-:S05]  /*0f00*/  IMAD R48, R48, -0xa0, RZ ;  /* 0xffffff6030307824 */ /* 0x000fca00078e02ff */
[----:B------:R-:W-:-:S14]  /*0f10*/  R2UR UR8, R48 ;  /* 0x00000000300872ca */ /* 0x000fdc00000e0000 */
[----:B------:R-:W3:Y:S01]  /*0f20*/  LDCU UR8, c[0x0][UR8+0x2a4] ;  /* 0x00005480080877ac */ /* 0x000ee20008000800 */
[----:B------:R-:W3:Y:S01]  /*0f30*/  S2UR UR9, SR_CgaCtaId ;  /* 0x00000000000979c3 */ /* 0x000ee20000008800 */
[----:B------:R-:W3:Y:S01]  /*0f40*/  LDCU UR21, c[0x0][0xb24] ;  /* 0x00016480ff1577ac */ /* 0x000ee20008000800 */
[----:B------:R-:W3:Y:S01]  /*0f50*/  LDCU UR42, c[0x0][0xb24] ;  /* 0x00016480ff2a77ac */ /* 0x000ee20008000800 */
[----:B-1----:R-:W-:Y:S01]  /*0f60*/  I2FP.F32.U32 R3, UR16 ;  /* 0x0000001000037c45 */ /* 0x002fe20008201000 */
[----:B------:R-:W1:Y:S04]  /*0f70*/  LDCU UR29, c[0x0][0xb30] ;  /* 0x00016600ff1d77ac */ /* 0x000e680008000800 */
[----:B--2---:R-:W-:Y:S01]  /*0f80*/  FMUL R3, R3, UR5 ;  /* 0x0000000503037c20 */ /* 0x004fe20008400000 */
[----:B------:R-:W-:Y:S01]  /*0f90*/  UMOV UR34, 0x5 ;  /* 0x0000000500227882 */ /* 0x000fe20000000000 */
[----:B----4-:R-:W-:-:S04]  /*0fa0*/  I2FP.F32.U32 R2, UR20 ;  /* 0x0000001400027c45 */ /* 0x010fc80008201000 */
[----:B------:R-:W2:Y:S01]  /*0fb0*/  F2I.U32.TRUNC.NTZ R3, R3 ;  /* 0x0000000300037305 */ /* 0x000ea2000020f000 */
[----:B---3--:R-:W-:Y:S01]  /*0fc0*/  FMUL R2, R2, UR4 ;  /* 0x0000000402027c20 */ /* 0x008fe20008400000 */
[----:B------:R-:W-:Y:S02]  /*0fd0*/  ULOP3.LUT UR5, UR9, 0x2, URZ, 0xc0, !UPT ;  /* 0x0000000209057892 */ /* 0x000fe4000f8ec0ff */
[----:B------:R-:W-:-:S04]  /*0fe0*/  ULOP3.LUT UR50, UR9, 0x1, URZ, 0xc0, !UPT ;  /* 0x0000000109327892 */ /* 0x000fc8000f8ec0ff */
[----:B------:R-:W3:Y:S01]  /*0ff0*/  F2I.U32.TRUNC.NTZ R2, R2 ;  /* 0x0000000200027305 */ /* 0x000ee2000020f000 */
[----:B------:R-:W-:Y:S02]  /*1000*/  UISETP.GT.U32.AND UP0, UPT, UR5, 0xffff, UPT ;  /* 0x0000ffff0500788c */ /* 0x000fe4000bf04070 */
[----:B------:R-:W-:Y:S02]  /*1010*/  UISETP.GT.U32.AND UP1, UPT, UR50, 0xffff, UPT ;  /* 0x0000ffff3200788c */ /* 0x000fe4000bf24070 */
[----:B------:R-:W-:Y:S01]  /*1020*/  USEL UR26, UR5, 0xffff, !UP0 ;  /* 0x0000ffff051a7887 */ /* 0x000fe2000c000000 */
[----:B--2---:R-:W-:Y:S01]  /*1030*/  R2UR UR4, R3 ;  /* 0x00000000030472ca */ /* 0x004fe200000e0000 */
[----:B------:R-:W-:Y:S02]  /*1040*/  USHF.R.U32.HI UR32, URZ, 0x1, UR9 ;  /* 0x00000001ff207899 */ /* 0x000fe40008011609 */
[----:B------:R-:W-:Y:S02]  /*1050*/  USHF.L.U32 UR31, UR9, 0xa, URZ ;  /* 0x0000000a091f7899 */ /* 0x000fe400080006ff */
[----:B------:R-:W-:-:S02]  /*1060*/  USHF.L.U32 UR30, UR9, 0xc, URZ ;  /* 0x0000000c091e7899 */ /* 0x000fc400080006ff */
[----:B------:R-:W-:Y:S01]  /*1070*/  USEL UR27, UR50, 0xffff, !UP1 ;  /* 0x0000ffff321b7887 */ /* 0x000fe2000c800000 */
[----:B---3--:R-:W-:Y:S02]  /*1080*/  R2UR UR6, R2 ;  /* 0x00000000020672ca */ /* 0x008fe400000e0000 */
[----:B------:R-:W-:-:S03]  /*1090*/  PRMT R2, RZ, 0x7610, R2 ;  /* 0x00007610ff027816 */ /* 0x000fc60000000002 */
[----:B------:R-:W-:-:S04]  /*10a0*/  UIADD3 UR5, UPT, UPT, -UR4, URZ, URZ ;  /* 0x000000ff04057290 */ /* 0x000fc8000fffe1ff */
[----:B------:R-:W-:-:S04]  /*10b0*/  UIMAD UR5, UR7, UR5, UR16 ;  /* 0x00000005070572a4 */ /* 0x000fc8000f8e0210 */
[----:B------:R-:W-:Y:S02]  /*10c0*/  UIADD3 UR4, UPT, UPT, -UR6, URZ, URZ ;  /* 0x000000ff06047290 */ /* 0x000fe4000fffe1ff */
[----:B------:R-:W-:Y:S02]  /*10d0*/  IMAD.U32 R48, RZ, RZ, UR5 ;  /* 0x00000005ff307e24 */ /* 0x000fe4000f8e00ff */
[----:B------:R-:W-:-:S06]  /*10e0*/  UIMAD UR4, UR8, UR4, UR20 ;  /* 0x00000004080472a4 */ /* 0x000fcc000f8e0214 */
[----:B------:R-:W-:Y:S01]  /*10f0*/  IMAD.U32 R47, RZ, RZ, UR4 ;  /* 0x00000004ff2f7e24 */ /* 0x000fe2000f8e00ff */
[----:B-1----:R-:W-:Y:S06]  /*1100*/  BRA.U UP4, `(.L_x_17) ;  /* 0x0000000104447547 */ /* 0x002fec000b800000 */
[----:B------:R-:W-:Y:S02]  /*1110*/  R2UR UR4, R47 ;  /* 0x000000002f0472ca */ /* 0x000fe400000e0000 */
[----:B------:R-:W-:-:S11]  /*1120*/  R2UR UR6, R48 ;  /* 0x00000000300672ca */ /* 0x000fd600000e0000 */
[----:B------:R-:W-:Y:S02]  /*1130*/  UISETP.NE.AND UP0, UPT, UR4, URZ, UPT ;  /* 0x000000ff0400728c */ /* 0x000fe4000bf05270 */
[----:B------:R-:W-:Y:S02]  /*1140*/  UISETP.NE.AND UP1, UPT, UR4, 0x1, UPT ;  /* 0x000000010400788c */ /* 0x000fe4000bf25270 */
[----:B------:R-:W-:Y:S02]  /*1150*/  UISETP.NE.AND UP2, UPT, UR6, URZ, UP0 ;  /* 0x000000ff0600728c */ /* 0x000fe40008745270 */
[----:B------:R-:W-:Y:S02]  /*1160*/  USEL UR4, URZ, 0x2, UP0 ;  /* 0x00000002ff047887 */ /* 0x000fe40008000000 */
[----:B------:R-:W-:Y:S02]  /*1170*/  USEL UR8, URZ, 0x1, UP2 ;  /* 0x00000001ff087887 */ /* 0x000fe40009000000 */
[----:B------:R-:W-:-:S02]  /*1180*/  UISETP.NE.AND UP2, UPT, UR6, URZ, UPT ;  /* 0x000000ff0600728c */ /* 0x000fc4000bf45270 */
[----:B------:R-:W-:Y:S02]  /*1190*/  USEL UR5, URZ, 0x4, UP1 ;  /* 0x00000004ff057887 */ /* 0x000fe40008800000 */
[----:B------:R-:W-:Y:S02]  /*11a0*/  UISETP.NE.AND UP0, UPT, UR6, 0x1, UPT ;  /* 0x000000010600788c */ /* 0x000fe4000bf05270 */
[----:B------:R-:W-:Y:S02]  /*11b0*/  USEL UR6, URZ, 0x8, UP1 ;  /* 0x00000008ff067887 */ /* 0x000fe40008800000 */
[----:B------:R-:W-:Y:S02]  /*11c0*/  USEL UR7, UR5, 0x4, UP2 ;  /* 0x0000000405077887 */ /* 0x000fe40009000000 */
[----:B------:R-:W-:Y:S02]  /*11d0*/  USEL UR4, UR4, 0x2, UP0 ;  /* 0x0000000204047887 */ /* 0x000fe40008000000 */
[----:B------:R-:W-:-:S02]  /*11e0*/  USEL UR5, UR6, 0x8, UP0 ;  /* 0x0000000806057887 */ /* 0x000fc40008000000 */
[----:B------:R-:W-:-:S04]  /*11f0*/  UIADD3 UR4, UPT, UPT, UR4, UR7, UR8 ;  /* 0x0000000704047290 */ /* 0x000fc8000fffe008 */
[----:B------:R-:W-:-:S06]  /*1200*/  UIADD3 UR4, UPT, UPT, UR4, UR5, URZ ;  /* 0x0000000504047290 */ /* 0x000fcc000fffe0ff */
[----:B------:R-:W-:-:S07]  /*1210*/  IMAD.U32 R2, RZ, RZ, UR4 ;  /* 0x00000004ff027e24 */ /* 0x000fce000f8e00ff */
.L_x_17:
[----:B------:R-:W1:Y:S01]  /*1220*/  S2UR UR36, SR_CTAID.Z ;  /* 0x00000000002479c3 */ /* 0x000e620000002700 */
[----:B------:R-:W-:Y:S01]  /*1230*/  UISETP.GE.AND UP0, UPT, UR21, 0x1, UPT ;  /* 0x000000011500788c */ /* 0x000fe2000bf06270 */
[----:B------:R-:W-:-:S08]  /*1240*/  UMOV UR33, 0x3 ;  /* 0x0000000300217882 */ /* 0x000fd00000000000 */
[----:B------:R-:W-:Y:S05]  /*1250*/  BRA.U !UP0, `(.L_x_18) ;  /* 0x0000000108d47547 */ /* 0x000fea000b800000 */
[----:B------:R-:W2:Y:S01]  /*1260*/  LDCU.128 UR12, c[0x0][0xb10] ;  /* 0x00016200ff0c77ac */ /* 0x000ea20008000c00 */
[----:B------:R-:W3:Y:S01]  /*1270*/  LDCU UR6, c[0x0][0x370] ;  /* 0x00006e00ff0677ac */ /* 0x000ee20008000800 */
[----:B------:R-:W4:Y:S01]  /*1280*/  LDCU UR5, c[0x0][0x374] ;  /* 0x00006e80ff0577ac */ /* 0x000f220008000800 */
[----:B------:R-:W1:Y:S01]  /*1290*/  LDCU UR28, c[0x0][0xb0c] ;  /* 0x00016180ff1c77ac */ /* 0x000e620008000800 */
[----:B------:R-:W1:Y:S01]  /*12a0*/  LDCU UR4, c[0x0][0xb20] ;  /* 0x00016400ff0477ac */ /* 0x000e620008000800 */
[----:B------:R-:W1:Y:S01]  /*12b0*/  LDCU.64 UR8, c[0x0][0xb28] ;  /* 0x00016500ff0877ac */ /* 0x000e620008000a00 */
[----:B--2---:R-:W-:Y:S02]  /*12c0*/  UISETP.NE.AND UP0, UPT, UR14, 0x1, UPT ;  /* 0x000000010e00788c */ /* 0x004fe4000bf05270 */
[----:B----4-:R-:W-:Y:S02]  /*12d0*/  UIMAD.WIDE.U32 UR10, UR5, UR15, URZ ;  /* 0x0000000f050a72a5 */ /* 0x010fe4000f8e00ff */
[----:B---3--:R-:W-:-:S02]  /*12e0*/  UIMAD.WIDE.U32 UR22, UR6, UR12, URZ ;  /* 0x0000000c061672a5 */ /* 0x008fc4000f8e00ff */
[----:B-1----:R-:W-:Y:S02]  /*12f0*/  UISETP.NE.AND UP1, UPT, UR28, 0x1, UPT ;  /* 0x000000011c00788c */ /* 0x002fe4000bf25270 */
[----:B------:R-:W-:Y:S01]  /*1300*/  UISETP.NE.AND UP2, UPT, UR21, 0x1, UPT ;  /* 0x000000011500788c */ /* 0x000fe2000bf45270 */
[----:B------:R-:W-:Y:S02]  /*1310*/  UMOV UR10, UR11 ;  /* 0x0000000b000a7c82 */ /* 0x000fe40008000000 */
[----:B------:R-:W-:Y:S01]  /*1320*/  UMOV UR22, UR23 ;  /* 0x0000001700167c82 */ /* 0x000fe20008000000 */
[----:B------:R-:W-:Y:S02]  /*1330*/  @UP0 USHF.R.U32.HI UR5, URZ, UR4, UR10 ;  /* 0x00000004ff050299 */ /* 0x000fe4000801160a */
[----:B------:R-:W-:Y:S02]  /*1340*/  UIMAD.WIDE.U32 UR24, UR20, UR15, URZ ;  /* 0x0000000f141872a5 */ /* 0x000fe4000f8e00ff */
[----:B------:R-:W-:-:S02]  /*1350*/  UIMAD.WIDE.U32 UR10, UR5, UR8, URZ ;  /* 0x00000008050a72a5 */ /* 0x000fc4000f8e00ff */
[----:B------:R-:W-:Y:S02]  /*1360*/  @UP1 USHF.R.U32.HI UR6, URZ, UR13, UR22 ;  /* 0x0000000dff061299 */ /* 0x000fe40008011616 */
[----:B------:R-:W-:Y:S02]  /*1370*/  UIMAD.WIDE.U32 UR18, UR16, UR12, URZ ;  /* 0x0000000c101272a5 */ /* 0x000fe4000f8e00ff */
[----:B------:R-:W-:Y:S01]  /*1380*/  UIMAD.WIDE.U32 UR22, UR6, UR8, URZ ;  /* 0x00000008061672a5 */ /* 0x000fe2000f8e00ff */
[----:B------:R-:W-:Y:S01]  /*1390*/  UMOV UR24, UR25 ;  /* 0x0000001900187c82 */ /* 0x000fe20008000000 */
[----:B------:R-:W-:Y:S01]  /*13a0*/  UMOV UR10, UR11 ;  /* 0x0000000b000a7c82 */ /* 0x000fe20008000000 */
[----:B------:R-:W-:Y:S02]  /*13b0*/  USHF.R.U32.HI UR24, URZ, UR4, UR24 ;  /* 0x00000004ff187299 */ /* 0x000fe40008011618 */
[----:B------:R-:W-:Y:S02]  /*13c0*/  @UP2 USHF.R.U32.HI UR5, URZ, UR9, UR10 ;  /* 0x00000009ff052299 */ /* 0x000fe4000801160a */
[----:B------:R-:W-:Y:S01]  /*13d0*/  UMOV UR7, UR23 ;  /* 0x0000001700077c82 */ /* 0x000fe20008000000 */
[----:B------:R-:W-:Y:S01]  /*13e0*/  UMOV UR18, UR19 ;  /* 0x0000001300127c82 */ /* 0x000fe20008000000 */
[----:B------:R-:W-:-:S02]  /*13f0*/  @UP2 USHF.R.U32.HI UR6, URZ, UR9, UR7 ;  /* 0x00000009ff062299 */ /* 0x000fc40008011607 */
[----:B------:R-:W-:Y:S02]  /*1400*/  USHF.R.U32.HI UR18, URZ, UR13, UR18 ;  /* 0x0000000dff127299 */ /* 0x000fe40008011612 */
[----:B------:R-:W-:Y:S02]  /*1410*/  USEL UR4, UR20, UR24, !UP0 ;  /* 0x0000001814047287 */ /* 0x000fe4000c000000 */
[----:B------:R-:W-:Y:S02]  /*1420*/  UIMAD UR7, UR5, UR21, URZ ;  /* 0x00000015050772a4 */ /* 0x000fe4000f8e02ff */
[----:B------:R-:W-:Y:S02]  /*1430*/  USEL UR5, UR16, UR18, !UP1 ;  /* 0x0000001210057287 */ /* 0x000fe4000c800000 */
[----:B------:R-:W-:Y:S02]  /*1440*/  UIMAD UR12, UR6, UR21, URZ ;  /* 0x00000015060c72a4 */ /* 0x000fe4000f8e02ff */
[----:B------:R-:W-:-:S02]  /*1450*/  UISETP.GE.AND UP0, UPT, UR4, UR7, UPT ;  /* 0x000000070400728c */ /* 0x000fc4000bf06270 */
[----:B------:R-:W-:Y:S02]  /*1460*/  UIMAD.WIDE.U32 UR10, UR4, UR8, URZ ;  /* 0x00000008040a72a5 */ /* 0x000fe4000f8e00ff */
[----:B------:R-:W-:Y:S02]  /*1470*/  UISETP.GE.OR UP0, UPT, UR5, UR12, UP0 ;  /* 0x0000000c0500728c */ /* 0x000fe40008706670 */
[----:B------:R-:W-:Y:S02]  /*1480*/  UIMAD.WIDE.U32 UR12, UR5, UR8, URZ ;  /* 0x00000008050c72a5 */ /* 0x000fe4000f8e00ff */
[----:B------:R-:W-:Y:S01]  /*1490*/  UIADD3 UR10, UPT, UPT, -UR4, URZ, URZ ;  /* 0x000000ff040a7290 */ /* 0x000fe2000fffe1ff */
[----:B------:R-:W-:Y:S01]  /*14a0*/  UMOV UR8, UR11 ;  /* 0x0000000b00087c82 */ /* 0x000fe20008000000 */
[----:B------:R-:W-:Y:S02]  /*14b0*/  UIADD3 UR11, UPT, UPT, -UR5, URZ, URZ ;  /* 0x000000ff050b7290 */ /* 0x000fe4000fffe1ff */
[----:B------:R-:W-:-:S03]  /*14c0*/  USHF.R.U32.HI UR8, URZ, UR9, UR8 ;  /* 0x00000009ff087299 */ /* 0x000fc60008011608 */
[----:B------:R-:W-:Y:S01]  /*14d0*/  @!UP0 UMOV UR7, UR13 ;  /* 0x0000000d00078c82 */ /* 0x000fe20008000000 */
[----:B------:R-:W-:Y:S02]  /*14e0*/  UIMAD UR20, UR14, UR10, UR20 ;  /* 0x0000000a0e1472a4 */ /* 0x000fe4000f8e0214 */
[----:B------:R-:W-:Y:S02]  /*14f0*/  USEL UR8, UR4, UR8, !UP2 ;  /* 0x0000000804087287 */ /* 0x000fe4000d000000 */
[----:B------:R-:W-:Y:S02]  /*1500*/  @!UP0 USHF.R.U32.HI UR7, URZ, UR9, UR7 ;  /* 0x00000009ff078299 */ /* 0x000fe40008011607 */
[----:B------:R-:W-:Y:S02]  /*1510*/  UIADD3 UR9, UPT, UPT, -UR8, URZ, URZ ;  /* 0x000000ff08097290 */ /* 0x000fe4000fffe1ff */
[----:B------:R-:W-:Y:S02]  /*1520*/  @!UP0 USEL UR7, UR5, UR7, !UP2 ;  /* 0x0000000705078287 */ /* 0x000fe4000d000000 */
[----:B------:R-:W-:-:S02]  /*1530*/  UIMAD UR9, UR21, UR9, UR4 ;  /* 0x00000009150972a4 */ /* 0x000fc4000f8e0204 */
[----:B------:R-:W-:Y:S02]  /*1540*/  @!UP0 UIADD3 UR8, UPT, UPT, UR8, -UR7, URZ ;  /* 0x8000000708088290 */ /* 0x000fe4000fffe0ff */
[----:B------:R-:W-:Y:S02]  /*1550*/  @!UP0 UIMAD UR6, UR9, UR6, UR7 ;  /* 0x00000006090682a4 */ /* 0x000fe4000f8e0207 */
[----:B------:R-:W-:Y:S02]  /*1560*/  @!UP0 UIMAD UR4, UR8, UR21, UR5 ;  /* 0x00000015080482a4 */ /* 0x000fe4000f8e0205 */
[----:B------:R-:W-:Y:S02]  /*1570*/  UIMAD UR16, UR28, UR11, UR16 ;  /* 0x0000000b1c1072a4 */ /* 0x000fe4000f8e0210 */
[----:B------:R-:W-:Y:S01]  /*1580*/  UIMAD UR20, UR4, UR14, UR20 ;  /* 0x0000000e041472a4 */ /* 0x000fe2000f8e0214 */
[----:B------:R-:W-:Y:S02]  /*1590*/  @!UP0 UMOV UR5, UR6 ;  /* 0x0000000600058c82 */ /* 0x000fe40008000000 */
[----:B------:R-:W-:-:S12]  /*15a0*/  UIMAD UR16, UR5, UR28, UR16 ;  /* 0x0000001c051072a4 */ /* 0x000fd8000f8e0210 */
.L_x_18:
[----:B------:R-:W-:Y:S02]  /*15b0*/  UISETP.NE.AND UP1, UPT, UR29, 0x1, UPT ;  /* 0x000000011d00788c */ /* 0x000fe4000bf25270 */
[----:B------:R-:W-:Y:S02]  /*15c0*/  ULOP3.LUT UR27, UR27, 0xffff, URZ, 0xc0, !UPT ;  /* 0x0000ffff1b1b7892 */ /* 0x000fe4000f8ec0ff */
[----:B------:R-:W-:Y:S02]  /*15d0*/  ULOP3.LUT UR26, UR26, 0xffff, URZ, 0xc0, !UPT ;  /* 0x0000ffff1a1a7892 */ /* 0x000fe4000f8ec0ff */
[----:B------:R-:W-:Y:S02]  /*15e0*/  UISETP.NE.AND UP0, UPT, UR17, 0x2, UPT ;  /* 0x000000021100788c */ /* 0x000fe4000bf05270 */
[----:B------:R-:W-:Y:S02]  /*15f0*/  ULOP3.LUT UR31, UR31, 0x800, URZ, 0xc0, !UPT ;  /* 0x000008001f1f7892 */ /* 0x000fe4000f8ec0ff */
[----:B------:R-:W-:-:S02]  /*1600*/  ULOP3.LUT UR30, UR30, 0x1000, URZ, 0xc0, !UPT ;  /* 0x000010001e1e7892 */ /* 0x000fc4000f8ec0ff */
[----:B------:R-:W-:Y:S02]  /*1610*/  USHF.L.U32 UR27, UR34, UR27, URZ ;  /* 0x0000001b221b7299 */ /* 0x000fe400080006ff */
[----:B------:R-:W-:Y:S01]  /*1620*/  USHF.L.U32 UR26, UR33, UR26, URZ ;  /* 0x0000001a211a7299 */ /* 0x000fe200080006ff */
[----:B------:R-:W-:Y:S11]  /*1630*/  BRA.U UP1, `(.L_x_19) ;  /* 0x0000000101447547 */ /* 0x000ff6000b800000 */
[----:B------:R-:W2:Y:S01]  /*1640*/  LDCU.128 UR8, c[0x0][0xb10] ;  /* 0x00016200ff0877ac */ /* 0x000ea20008000c00 */
[----:B------:R-:W3:Y:S01]  /*1650*/  LDCU UR12, c[0x0][0xb0c] ;  /* 0x00016180ff0c77ac */ /* 0x000ee20008000800 */
[----:B------:R-:W4:Y:S01]  /*1660*/  LDCU UR13, c[0x0][0xb20] ;  /* 0x00016400ff0d77ac */ /* 0x000f220008000800 */
[----:B--2---:R-:W-:Y:S02]  /*1670*/  UIMAD.WIDE.U32 UR6, UR16, UR8, URZ ;  /* 0x00000008100672a5 */ /* 0x004fe4000f8e00ff */
[----:B------:R-:W-:Y:S02]  /*1680*/  UIMAD.WIDE.U32 UR4, UR20, UR11, URZ ;  /* 0x0000000b140472a5 */ /* 0x000fe4000f8e00ff */
[----:B---3--:R-:W-:Y:S02]  /*1690*/  UISETP.NE.AND UP2, UPT, UR12, 0x1, UPT ;  /* 0x000000010c00788c */ /* 0x008fe4000bf45270 */
[----:B------:R-:W-:Y:S01]  /*16a0*/  UISETP.NE.AND UP1, UPT, UR10, 0x1, UPT ;  /* 0x000000010a00788c */ /* 0x000fe2000bf25270 */
[----:B------:R-:W-:-:S02]  /*16b0*/  UMOV UR6, UR7 ;  /* 0x0000000700067c82 */ /* 0x000fc40008000000 */
[----:B------:R-:W-:Y:S01]  /*16c0*/  UMOV UR4, UR5 ;  /* 0x0000000500047c82 */ /* 0x000fe20008000000 */
[----:B------:R-:W-:Y:S02]  /*16d0*/  USHF.R.U32.HI UR6, URZ, UR9, UR6 ;  /* 0x00000009ff067299 */ /* 0x000fe40008011606 */
[----:B----4-:R-:W-:Y:S02]  /*16e0*/  USHF.R.U32.HI UR4, URZ, UR13, UR4 ;  /* 0x0000000dff047299 */ /* 0x010fe40008011604 */
[----:B------:R-:W-:Y:S02]  /*16f0*/  USEL UR5, UR16, UR6, !UP2 ;  /* 0x0000000610057287 */ /* 0x000fe4000d000000 */
[----:B------:R-:W-:-:S04]  /*1700*/  USEL UR4, UR20, UR4, !UP1 ;  /* 0x0000000414047287 */ /* 0x000fc8000c800000 */
[----:B------:R-:W-:Y:S02]  /*1710*/  UIADD3 UR6, UPT, UPT, UR5, -UR4, URZ ;  /* 0x8000000405067290 */ /* 0x000fe4000fffe0ff */
[----:B------:R-:W-:Y:S02]  /*1720*/  UIADD3 UR4, UPT, UPT, -UR5, UR4, URZ ;  /* 0x0000000405047290 */ /* 0x000fe4000fffe1ff */
[----:B------:R-:W-:Y:S02]  /*1730*/  UIMAD UR20, UR6, UR10, UR20 ;  /* 0x0000000a061472a4 */ /* 0x000fe4000f8e0214 */
[----:B------:R-:W-:-:S12]  /*1740*/  UIMAD UR16, UR4, UR12, UR16 ;  /* 0x0000000c041072a4 */ /* 0x000fd8000f8e0210 */
.L_x_19:
[----:B------:R-:W-:Y:S05]  /*1750*/  BRA.U !UP5, `(.L_x_20) ;  /* 0x000000010d0c7547 */ /* 0x000fea000b800000 */
[----:B------:R-:W-:Y:S01]  /*1760*/  UCGABAR_WAIT ;  /* 0x0000000000007dc7 */ /* 0x000fe20008000000 */
[----:B------:R-:W-:Y:S01]  /*1770*/  CCTL.IVALL ;  /* 0x00000000ff00798f */ /* 0x000fe20002000000 */
[----:B------:R-:W-:Y:S05]  /*1780*/  BRA `(.L_x_21) ;  /* 0x0000000000047947 */ /* 0x000fea0003800000 */
.L_x_20:
[----:B------:R-:W-:Y:S06]  /*1790*/  BAR.SYNC.DEFER_BLOCKING 0x0 ;  /* 0x0000000000007b1d */ /* 0x000fec0000010000 */
.L_x_21:
[----:B------:R-:W-:Y:S05]  /*17a0*/  BRA.U UP0, `(.L_x_22) ;  /* 0x0000001100dc7547 */ /* 0x000fea000b800000 */
[----:B------:R-:W2:Y:S01]  /*17b0*/  LDCU UR7, c[0x0][0x38c] ;  /* 0x00007180ff0777ac */ /* 0x000ea20008000800 */
[----:B------:R-:W3:Y:S01]  /*17c0*/  S2UR UR8, SR_CgaCtaId ;  /* 0x00000000000879c3 */ /* 0x000ee20000008800 */
[----:B------:R-:W-:Y:S01]  /*17d0*/  PLOP3.LUT P1, PT, PT, PT, UP3, 0x80, 0x8 ;  /* 0x000000000008781c */ /* 0x000fe20003f2f038 */
[----:B------:R-:W-:Y:S01]  /*17e0*/  IMAD.MOV.U32 R12, RZ, RZ, 0x1 ;  /* 0x00000001ff0c7424 */ /* 0x000fe200078e00ff */
[----:B------:R-:W-:Y:S01]  /*17f0*/  UISETP.NE.AND UP0, UPT, UR17, URZ, UPT ;  /* 0x000000ff1100728c */ /* 0x000fe2000bf05270 */
[----:B------:R-:W-:Y:S01]  /*1800*/  ISETP.EQ.OR P2, PT, R0, RZ, P3 ;  /* 0x000000ff0000720c */ /* 0x000fe20001f42670 */
[----:B------:R-:W-:Y:S01]  /*1810*/  UMOV UR21, 0x400 ;  /* 0x0000040000157882 */ /* 0x000fe20000000000 */
[----:B------:R-:W-:Y:S01]  /*1820*/  USHF.L.U32 UR5, UR32, 0x5, URZ ;  /* 0x0000000520057899 */ /* 0x000fe200080006ff */
[----:B------:R-:W-:Y:S01]  /*1830*/  PLOP3.LUT P1, PT, P1, PT, PT, 0x8, 0x80 ;  /* 0x000000000080781c */ /* 0x000fe20000f2e170 */
[----:B------:R-:W-:Y:S01]  /*1840*/  USEL UR25, UR48, 0x2, UP0 ;  /* 0x0000000230197887 */ /* 0x000fe20008000000 */
[----:B------:R-:W-:Y:S01]  /*1850*/  CS2R R10, SRZ ;  /* 0x00000000000a7805 */ /* 0x000fe2000001ff00 */
[----:B------:R-:W-:Y:S01]  /*1860*/  IMAD.MOV.U32 R9, RZ, RZ, RZ ;  /* 0x000000ffff097224 */ /* 0x000fe200078e00ff */
[----:B------:R-:W4:Y:S01]  /*1870*/  LDCU UR43, c[0x0][0x370] ;  /* 0x00006e00ff2b77ac */ /* 0x000f220008000800 */
[----:B------:R-:W-:Y:S01]  /*1880*/  IMAD.MOV.U32 R8, RZ, RZ, 0x1 ;  /* 0x00000001ff087424 */ /* 0x000fe200078e00ff */
[----:B------:R-:W1:Y:S01]  /*1890*/  LDCU.64 UR28, c[0x0][0x348] ;  /* 0x00006900ff1c77ac */ /* 0x000e620008000a00 */
[----:B--2---:R-:W-:-:S02]  /*18a0*/  UIADD3 UR6, UPT, UPT, UR7, 0x3f, URZ ;  /* 0x0000003f07067890 */ /* 0x004fc4000fffe0ff */
[----:B------:R-:W-:Y:S02]  /*18b0*/  UIADD3 UR49, UPT, UPT, UR7, 0x7e, URZ ;  /* 0x0000007e07317890 */ /* 0x000fe4000fffe0ff */
[----:B------:R-:W-:Y:S02]  /*18c0*/  USHF.R.S32.HI UR4, URZ, 0x1f, UR6 ;  /* 0x0000001fff047899 */ /* 0x000fe40008011406 */
[----:B---3--:R-:W-:Y:S02]  /*18d0*/  ULEA UR21, UR8, UR21, 0x18 ;  /* 0x0000001508157291 */ /* 0x008fe4000f8ec0ff */
[----:B------:R-:W-:Y:S02]  /*18e0*/  ULEA.HI UR4, UR4, UR6, URZ, 0x6 ;  /* 0x0000000604047291 */ /* 0x000fe4000f8f30ff */
[----:B------:R-:W-:Y:S02]  /*18f0*/  UIADD3 UR6, UPT, UPT, UR7, -0x1, URZ ;  /* 0xffffffff07067890 */ /* 0x000fe4000fffe0ff */
[----:B------:R-:W-:-:S02]  /*1900*/  USHF.R.S32.HI UR45, URZ, 0x6, UR4 ;  /* 0x00000006ff2d7899 */ /* 0x000fc40008011404 */
[----:B------:R-:W-:Y:S02]  /*1910*/  UISETP.GE.U32.AND UP1, UPT, UR6, -0x7f, UPT ;  /* 0xffffff810600788c */ /* 0x000fe4000bf26070 */
[----:B------:R-:W-:Y:S02]  /*1920*/  UISETP.LT.U32.AND UP0, UPT, UR45, 0x4, UPT ;  /* 0x000000042d00788c */ /* 0x000fe4000bf01070 */
[----:B------:R-:W-:Y:S02]  /*1930*/  ULEA UR38, UR31, UR21, 0x1 ;  /* 0x000000151f267291 */ /* 0x000fe4000f8e08ff */
[----:B------:R-:W-:Y:S02]  /*1940*/  USEL UR44, UR45, 0x4, UP0 ;  /* 0x000000042d2c7887 */ /* 0x000fe40008000000 */
[----:B------:R-:W-:Y:S02]  /*1950*/  ULEA UR37, UR30, UR21, 0x1 ;  /* 0x000000151e257291 */ /* 0x000fe4000f8e08ff */
[----:B------:R-:W-:-:S02]  /*1960*/  UIADD3 UR24, UPT, UPT, UR44, -0x1, URZ ;  /* 0xffffffff2c187890 */ /* 0x000fc4000fffe0ff */
[----:B------:R-:W-:Y:S01]  /*1970*/  @UP1 UIADD3 UR24, UPT, UPT, UR44, URZ, URZ ;  /* 0x000000ff2c181290 */ /* 0x000fe2000fffe0ff */
[----:B------:R-:W2:Y:S01]  /*1980*/  LDCU UR41, c[0x0][0x374] ;  /* 0x00006e80ff2977ac */ /* 0x000ea20008000800 */
[----:B------:R-:W-:Y:S02]  /*1990*/  ULOP3.LUT UR47, UR5, 0x20, URZ, 0xe2, !UPT ;  /* 0x00000020052f7892 */ /* 0x000fe4000f8ee2ff */
[----:B------:R-:W-:Y:S02]  /*19a0*/  UIADD3 UR38, UPT, UPT, UR38, 0x4400, URZ ;  /* 0x0000440026267890 */ /* 0x000fe4000fffe0ff */
[----:B------:R-:W-:Y:S02]  /*19b0*/  UIADD3 UR37, UPT, UPT, UR37, 0xc400, URZ ;  /* 0x0000c40025257890 */ /* 0x000fe4000fffe0ff */
[----:B------:R-:W-:Y:S02]  /*19c0*/  UIADD3 UR46, UPT, UPT, UR45, -UR44, URZ ;  /* 0x8000002c2d2e7290 */ /* 0x000fe4000fffe0ff */
[----:B------:R-:W-:Y:S01]  /*19d0*/  UIADD3 UR24, UPT, UPT, UR24, 0x1, URZ ;  /* 0x0000000118187890 */ /* 0x000fe2000fffe0ff */
[----:B-1--4-:R-:W-:-:S11]  /*19e0*/  UMOV UR7, URZ ;  /* 0x000000ff00077c82 */ /* 0x012fd60008000000 */
.L_x_42:
[----:B------:R-:W1:Y:S02]  /*19f0*/  S2UR UR4, SR_CgaCtaId ;  /* 0x00000000000479c3 */ /* 0x000e640000008800 */
[----:B-1----:R-:W-:-:S09]  /*1a00*/  UISETP.NE.AND UP0, UPT, UR4, URZ, UPT ;  /* 0x000000ff0400728c */ /* 0x002fd2000bf05270 */
[----:B------:R-:W-:Y:S05]  /*1a10*/  BRA.U UP0, `(.L_x_23) ;  /* 0x0000000100287547 */ /* 0x000fea000b800000 */
[----:B------:R-:W-:Y:S02]  /*1a20*/  LEA R0, R9, UR21, 0x3 ;  /* 0x0000001509007c11 */ /* 0x000fe4000f8e18ff */
[----:B------:R-:W-:-:S04]  /*1a30*/  SHF.L.U32 R2, R8, 0x1f, RZ ;  /* 0x0000001f08027819 */ /* 0x000fc800000006ff */
[----:B------:R-:W1:Y:S02]  /*1a40*/  SYNCS.PHASECHK.TRANS64.TRYWAIT P0, [R0+URZ+0x100], R2 ;  /* 0x00010002000075a7 */ /* 0x000e6400080011ff */
[----:B-1----:R-:W-:Y:S05]  /*1a50*/  @!P0 BRA `(.L_x_24) ;  /* 0x0000006c003c8947 */ /* 0x002fea0003800000 */
.L_x_138:
[----:B------:R-:W-:Y:S01]  /*1a60*/  VIADD R9, R9, 0x1 ;  /* 0x0000000109097836 */ /* 0x000fe20000000000 */
[----:B------:R1:W-:Y:S04]  /*1a70*/  SYNCS.ARRIVE.TRANS64.A1T0 RZ, [R0+URZ+0xf0], RZ ;  /* 0x0000f0ff00ff79a7 */ /* 0x0003e800081000ff */
[----:B------:R-:W-:-:S04]  /*1a80*/  ISETP.NE.AND P0, PT, R9, 0x2, PT ;  /* 0x000000020900780c */ /* 0x000fc80003f05270 */
[----:B------:R-:W-:Y:S02]  /*1a90*/  SEL R9, R9, RZ, P0 ;  /* 0x000000ff09097207 */ /* 0x000fe40000000000 */
[----:B-1----:R-:W-:-:S04]  /*1aa0*/  SEL R0, RZ, 0x1, P0 ;  /* 0x00000001ff007807 */ /* 0x002fc80000000000 */
[----:B------:R-:W-:-:S07]  /*1ab0*/  LOP3.LUT R8, R8, R0, RZ, 0x3c, !PT ;  /* 0x0000000008087212 */ /* 0x000fce00078e3cff */
.L_x_23:
[----:B------:R-:W-:Y:S01]  /*1ac0*/  ULEA UR4, UR7, UR21, 0x3 ;  /* 0x0000001507047291 */ /* 0x000fe2000f8e18ff */
[----:B------:R-:W-:Y:S01]  /*1ad0*/  SHF.L.U32 R0, R12, 0x1f, RZ ;  /* 0x0000001f0c007819 */ /* 0x000fe200000006ff */
[----:B------:R-:W-:Y:S02]  /*1ae0*/  UISETP.GE.U32.AND UP0, UPT, UR49, 0x7f, UPT ;  /* 0x0000007f3100788c */ /* 0x000fe4000bf06070 */
[----:B------:R-:W-:Y:S02]  /*1af0*/  ULEA UR11, UR20, UR50, 0x1 ;  /* 0x00000032140b7291 */ /* 0x000fe4000f8e08ff */
[----:B------:R-:W-:Y:S02]  /*1b00*/  ULEA UR35, UR16, UR47, 0x6 ;  /* 0x0000002f10237291 */ /* 0x000fe4000f8e30ff */
[----:B------:R-:W-:Y:S01]  /*1b10*/  USHF.L.U32 UR11, UR11, 0x6, URZ ;  /* 0x000000060b0b7899 */ /* 0x000fe200080006ff */
[----:B------:R1:W3:Y:S01]  /*1b20*/  SYNCS.PHASECHK.TRANS64.TRYWAIT P0, [UR4+0x20], R0 ;  /* 0x00002000ff0075a7 */ /* 0x0002e20008001104 */
[----:B------:R-:W-:Y:S01]  /*1b30*/  UMOV UR6, URZ ;  /* 0x000000ff00067c82 */ /* 0x000fe20008000000 */
[----:B------:R-:W-:Y:S09]  /*1b40*/  BRA.U !UP0, `(.L_x_25) ;  /* 0x0000000108c87547 */ /* 0x000ff2000b800000 */
[----:B------:R-:W-:Y:S01]  /*1b50*/  UMOV UR13, URZ ;  /* 0x000000ff000d7c82 */ /* 0x000fe20008000000 */
[----:B------:R-:W-:-:S05]  /*1b60*/  UMOV UR4, UR7 ;  /* 0x0000000700047c82 */ /* 0x000fca0008000000 */
.L_x_31:
[----:B------:R-:W-:Y:S01]  /*1b70*/  ULEA UR33, UR4, UR21, 0x3 ;  /* 0x0000001504217291 */ /* 0x000fe2000f8e18ff */
[----:B---3--:R-:W-:Y:S01]  /*1b80*/  @!P3 MOV R2, 0x6000 ;  /* 0x000060000002b802 */ /* 0x008fe20000000f00 */
[----:B-1-3--:R-:W-:Y:S10]  /*1b90*/  @P0 BRA `(.L_x_26) ;  /* 0x00000000000c0947 */ /* 0x00aff40003800000 */
[----:B------:R-:W-:-:S04]  /*1ba0*/  SHF.L.U32 R3, R12, 0x1f, RZ ;  /* 0x0000001f0c037819 */ /* 0x000fc800000006ff */
[----:B------:R-:W3:Y:S02]  /*1bb0*/  SYNCS.PHASECHK.TRANS64.TRYWAIT P0, [UR33+0x20], R3 ;  /* 0x00002003ff0075a7 */ /* 0x000ee40008001121 */
[----:B---3--:R-:W-:Y:S05]  /*1bc0*/  @!P0 BRA `(.L_x_27) ;  /* 0x0000006800f48947 */ /* 0x008fea0003800000 */
.L_x_26:
[----:B------:R3:W-:Y:S01]  /*1bd0*/  @!P3 SYNCS.ARRIVE.TRANS64 RZ, [UR33], R2 ;  /* 0x00000002ffffb9a7 */ /* 0x0007e20008000021 */
[----:B------:R-:W-:-:S04]  /*1be0*/  ULOP3.LUT UR5, UR25, 0x2, URZ, 0xfc, !UPT ;  /* 0x0000000219057892 */ /* 0x000fc8000f8efcff */
[----:B------:R-:W-:-:S09]  /*1bf0*/  UISETP.NE.AND UP0, UPT, UR5, 0x2, UPT ;  /* 0x000000020500788c */ /* 0x000fd2000bf05270 */
[----:B------:R-:W-:Y:S05]  /*1c00*/  BRA.U UP0, `(.L_x_28) ;  /* 0x0000000100047547 */ /* 0x000fea000b800000 */
[----:B--2---:R-:W-:Y:S05]  /*1c10*/  BPT.TRAP 0x1 ;  /* 0x000000040000795c */ /* 0x004fea0000300000 */
.L_x_28:
[----:B------:R-:W-:Y:S04]  /*1c20*/  BSSY.RECONVERGENT B0, `(.L_x_29) ;  /* 0x0000003000007945 */ /* 0x000fe80003800200 */
[----:B------:R-:W-:Y:S05]  /*1c30*/  @P2 BRA `(.L_x_30) ;  /* 0x0000000000042947 */ /* 0x000fea0003800000 */
[----:B--2---:R-:W-:Y:S05]  /*1c40*/  BPT.TRAP 0x1 ;  /* 0x000000040000795c */ /* 0x004fea0000300000 */
.L_x_30:
[----:B--2---:R-:W-:Y:S05]  /*1c50*/  BSYNC.RECONVERGENT B0 ;  /* 0x0000000000007941 */ /* 0x004fea0003800200 */
.L_x_29:
[----:B------:R-:W-:Y:S02]  /*1c60*/  UIADD3 UR5, UPT, UPT, UR4, 0x1, URZ ;  /* 0x0000000104057890 */ /* 0x000fe4000fffe0ff */
[----:B------:R-:W-:Y:S02]  /*1c70*/  USHF.L.U32 UR34, UR13, 0x6, URZ ;  /* 0x000000060d227899 */ /* 0x000fe400080006ff */
[----:B------:R-:W-:Y:S02]  /*1c80*/  UISETP.NE.AND UP0, UPT, UR5, 0x4, UPT ;  /* 0x000000040500788c */ /* 0x000fe4000bf05270 */
[----:B------:R-:W-:Y:S02]  /*1c90*/  UIADD3 UR13, UPT, UPT, UR13, 0x1, URZ ;  /* 0x000000010d0d7890 */ /* 0x000fe4000fffe0ff */
[----:B------:R-:W-:Y:S02]  /*1ca0*/  USEL UR6, URZ, 0x1, UP0 ;  /* 0x00000001ff067887 */ /* 0x000fe40008000000 */
[----:B------:R-:W-:-:S02]  /*1cb0*/  USEL UR7, UR5, URZ, UP0 ;  /* 0x000000ff05077287 */ /* 0x000fc40008000000 */
[----:B------:R-:W-:Y:S02]  /*1cc0*/  UIADD3 UR14, UP1, UPT, UR28, 0x80, URZ ;  /* 0x000000801c0e7890 */ /* 0x000fe4000ff3e0ff */
[----:B------:R-:W-:Y:S01]  /*1cd0*/  ULEA UR5, UR7, UR21, 0x3 ;  /* 0x0000001507057291 */ /* 0x000fe2000f8e18ff */
[----:B------:R-:W-:Y:S01]  /*1ce0*/  LOP3.LUT R12, R12, UR6, RZ, 0x3c, !PT ;  /* 0x000000060c0c7c12 */ /* 0x000fe2000f8e3cff */
[----:B------:R-:W-:Y:S02]  /*1cf0*/  ULEA UR6, UR4, UR31, 0xc ;  /* 0x0000001f04067291 */ /* 0x000fe4000f8e60ff */
[----:B------:R-:W-:Y:S01]  /*1d00*/  UIADD3.X UR15, UPT, UPT, URZ, UR29, URZ, UP1, !UPT ;  /* 0x0000001dff0f7290 */ /* 0x000fe20008ffe4ff */
[----:B-1----:R-:W-:Y:S01]  /*1d10*/  SHF.L.U32 R0, R12, 0x1f, RZ ;  /* 0x0000001f0c007819 */ /* 0x002fe200000006ff */
[----:B------:R-:W-:Y:S02]  /*1d20*/  ULEA UR6, UR6, UR21, 0x1 ;  /* 0x0000001506067291 */ /* 0x000fe4000f8e08ff */
[----:B------:R-:W-:Y:S01]  /*1d30*/  UPRMT UR16, URZ, 0x5410, UR27 ;  /* 0x00005410ff107896 */ /* 0x000fe2000800001b */
[----:B------:R4:W1:Y:S01]  /*1d40*/  SYNCS.PHASECHK.TRANS64.TRYWAIT P0, [UR5+0x20], R0 ;  /* 0x00002000ff0075a7 */ /* 0x0008620008001105 */
[----:B------:R-:W-:-:S02]  /*1d50*/  ULEA UR5, UR4, UR30, 0xd ;  /* 0x0000001e04057291 */ /* 0x000fc4000f8e68ff */
[----:B------:R-:W-:Y:S02]  /*1d60*/  UIADD3 UR4, UP0, UPT, UR28, 0x180, URZ ;  /* 0x000001801c047890 */ /* 0x000fe4000ff1e0ff */
[----:B------:R-:W-:Y:S02]  /*1d70*/  ULEA UR5, UR5, UR21, 0x1 ;  /* 0x0000001505057291 */ /* 0x000fe4000f8e08ff */
[----:B------:R-:W-:Y:S02]  /*1d80*/  UIADD3 UR32, UPT, UPT, UR6, 0x4400, URZ ;  /* 0x0000440006207890 */ /* 0x000fe4000fffe0ff */
[----:B------:R-:W-:Y:S02]  /*1d90*/  UIADD3 UR8, UPT, UPT, UR5, 0xc400, URZ ;  /* 0x0000c40005087890 */ /* 0x000fe4000fffe0ff */
[----:B------:R-:W-:Y:S02]  /*1da0*/  UIADD3.X UR5, UPT, UPT, URZ, UR29, URZ, UP0, !UPT ;  /* 0x0000001dff057290 */ /* 0x000fe400087fe4ff */
[----:B------:R-:W-:-:S02]  /*1db0*/  UISETP.NE.AND UP0, UPT, UR13, UR24, UPT ;  /* 0x000000180d00728c */ /* 0x000fc4000bf05270 */
[----:B------:R-:W-:Y:S01]  /*1dc0*/  UPRMT UR6, URZ, 0x5410, UR26 ;  /* 0x00005410ff067896 */ /* 0x000fe2000800001a */
[----:B------:R-:W-:Y:S01]  /*1dd0*/  UMOV UR18, 0x0 ;  /* 0x0000000000127882 */ /* 0x000fe20000000000 */
[----:B------:R-:W-:Y:S01]  /*1de0*/  UMOV UR19, 0x10000000 ;  /* 0x1000000000137882 */ /* 0x000fe20000000000 */
[----:B------:R-:W-:Y:S01]  /*1df0*/  UMOV UR12, UR36 ;  /* 0x00000024000c7c82 */ /* 0x000fe20008000000 */
[----:B------:R-:W-:Y:S01]  /*1e00*/  UMOV UR9, UR33 ;  /* 0x0000002100097c82 */ /* 0x000fe20008000000 */
[----:B------:R-:W-:Y:S01]  /*1e10*/  UMOV UR10, UR34 ;  /* 0x00000022000a7c82 */ /* 0x000fe20008000000 */
[----:B------:R-:W-:Y:S03]  /*1e20*/  UTMALDG.3D.MULTICAST [UR32], [UR14], UR16, desc[UR18] ;  /* 0x000012200e0073b4 */ /* 0x000fe60008011810 */
[----:B------:R2:W-:Y:S02]  /*1e30*/  UTMALDG.3D.MULTICAST [UR8], [UR4], UR6, desc[UR18] ;  /* 0x00001208040073b4 */ /* 0x0005e40008011806 */
[----:B--2---:R-:W-:Y:S01]  /*1e40*/  UMOV UR6, UR24 ;  /* 0x0000001800067c82 */ /* 0x004fe20008000000 */
[----:B------:R-:W-:Y:S01]  /*1e50*/  UMOV UR4, UR7 ;  /* 0x0000000700047c82 */ /* 0x000fe20008000000 */
[----:B----4-:R-:W-:Y:S05]  /*1e60*/  BRA.U UP0, `(.L_x_31) ;  /* 0xfffffffd00407547 */ /* 0x010fea000b83ffff */
.L_x_25:
[----:B------:R-:W-:Y:S01]  /*1e70*/  ULEA UR4, UR7, UR21, 0x3 ;  /* 0x0000001507047291 */ /* 0x000fe2000f8e18ff */
[----:B-1----:R-:W-:Y:S01]  /*1e80*/  SHF.L.U32 R0, R12, 0x1f, RZ ;  /* 0x0000001f0c007819 */ /* 0x002fe200000006ff */
[----:B------:R-:W-:Y:S01]  /*1e90*/  @!P1 SYNCS.ARRIVE.TRANS64.A1T0 RZ, [UR21+0x88], RZ ;  /* 0x000088ffffff99a7 */ /* 0x000fe20008100015 */
[----:B------:R-:W-:-:S06]  /*1ea0*/  UISETP.GT.AND UP0, UPT, UR45, UR44, UPT ;  /* 0x0000002c2d00728c */ /* 0x000fcc000bf04270 */
[----:B---3--:R1:W3:Y:S03]  /*1eb0*/  SYNCS.PHASECHK.TRANS64.TRYWAIT P0, [UR4+0x20], R0 ;  /* 0x00002000ff0075a7 */ /* 0x0082e60008001104 */
[----:B------:R-:W-:Y:S05]  /*1ec0*/  BRA.U !UP0, `(.L_x_32) ;  /* 0x0000000108bc7547 */ /* 0x000fea000b800000 */
[----:B------:R-:W-:Y:S01]  /*1ed0*/  UIADD3 UR13, UPT, UPT, UR46, UR6, URZ ;  /* 0x000000062e0d7290 */ /* 0x000fe2000fffe0ff */
[----:B------:R-:W-:-:S11]  /*1ee0*/  UMOV UR4, UR7 ;  /* 0x0000000700047c82 */ /* 0x000fd60008000000 */
.L_x_38:
[----:B------:R-:W-:Y:S01]  /*1ef0*/  ULEA UR17, UR4, UR21, 0x3 ;  /* 0x0000001504117291 */ /* 0x000fe2000f8e18ff */
[----:B---3--:R-:W-:Y:S01]  /*1f00*/  @!P3 MOV R2, 0x6000 ;  /* 0x000060000002b802 */ /* 0x008fe20000000f00 */
[----:B-1-3--:R-:W-:Y:S10]  /*1f10*/  @P0 BRA `(.L_x_33) ;  /* 0x00000000000c0947 */ /* 0x00aff40003800000 */
[----:B------:R-:W-:-:S04]  /*1f20*/  SHF.L.U32 R3, R12, 0x1f, RZ ;  /* 0x0000001f0c037819 */ /* 0x000fc800000006ff */
[----:B------:R-:W3:Y:S02]  /*1f30*/  SYNCS.PHASECHK.TRANS64.TRYWAIT P0, [UR17+0x20], R3 ;  /* 0x00002003ff0075a7 */ /* 0x000ee40008001111 */
[----:B---3--:R-:W-:Y:S05]  /*1f40*/  @!P0 BRA `(.L_x_34) ;  /* 0x00000068002c8947 */ /* 0x008fea0003800000 */
.L_x_33:
[----:B------:R3:W-:Y:S01]  /*1f50*/  @!P3 SYNCS.ARRIVE.TRANS64 RZ, [UR17], R2 ;  /* 0x00000002ffffb9a7 */ /* 0x0007e20008000011 */
[----:B------:R-:W-:-:S04]  /*1f60*/  ULOP3.LUT UR5, UR25, 0x2, URZ, 0xfc, !UPT ;  /* 0x0000000219057892 */ /* 0x000fc8000f8efcff */
[----:B------:R-:W-:-:S09]  /*1f70*/  UISETP.NE.AND UP0, UPT, UR5, 0x2, UPT ;  /* 0x000000020500788c */ /* 0x000fd2000bf05270 */
[----:B------:R-:W-:Y:S05]  /*1f80*/  BRA.U UP0, `(.L_x_35) ;  /* 0x0000000100047547 */ /* 0x000fea000b800000 */
[----:B--2---:R-:W-:Y:S05]  /*1f90*/  BPT.TRAP 0x1 ;  /* 0x000000040000795c */ /* 0x004fea0000300000 */
.L_x_35:
[----:B------:R-:W-:Y:S04]  /*1fa0*/  BSSY.RECONVERGENT B0, `(.L_x_36) ;  /* 0x0000003000007945 */ /* 0x000fe80003800200 */
[----:B------:R-:W-:Y:S05]  /*1fb0*/  @P2 BRA `(.L_x_37) ;  /* 0x0000000000042947 */ /* 0x000fea0003800000 */
[----:B--2---:R-:W-:Y:S05]  /*1fc0*/  BPT.TRAP 0x1 ;  /* 0x000000040000795c */ /* 0x004fea0000300000 */
.L_x_37:
[----:B--2---:R-:W-:Y:S05]  /*1fd0*/  BSYNC.RECONVERGENT B0 ;  /* 0x0000000000007941 */ /* 0x004fea0003800200 */
.L_x_36:
[----:B------:R-:W-:Y:S02]  /*1fe0*/  UIADD3 UR5, UPT, UPT, UR4, 0x1, URZ ;  /* 0x0000000104057890 */ /* 0x000fe4000fffe0ff */
[----:B------:R-:W-:Y:S02]  /*1ff0*/  UIADD3 UR14, UP1, UPT, UR28, 0x80, URZ ;  /* 0x000000801c0e7890 */ /* 0x000fe4000ff3e0ff */
[----:B------:R-:W-:Y:S02]  /*2000*/  UISETP.NE.AND UP0, UPT, UR5, 0x4, UPT ;  /* 0x000000040500788c */ /* 0x000fe4000bf05270 */
[----:B------:R-:W-:Y:S02]  /*2010*/  ULEA UR16, UR4, UR38, 0xd ;  /* 0x0000002604107291 */ /* 0x000fe4000f8e68ff */
[----:B------:R-:W-:Y:S02]  /*2020*/  USEL UR8, URZ, 0x1, UP0 ;  /* 0x00000001ff087887 */ /* 0x000fe40008000000 */
[----:B------:R-:W-:-:S02]  /*2030*/  USEL UR7, UR5, URZ, UP0 ;  /* 0x000000ff05077287 */ /* 0x000fc40008000000 */
[----:B------:R-:W-:Y:S02]  /*2040*/  UIADD3 UR22, UP0, UPT, UR28, 0x180, URZ ;  /* 0x000001801c167890 */ /* 0x000fe4000ff1e0ff */
[----:B------:R-:W-:Y:S01]  /*2050*/  ULEA UR5, UR7, UR21, 0x3 ;  /* 0x0000001507057291 */ /* 0x000fe2000f8e18ff */
[----:B------:R-:W-:Y:S01]  /*2060*/  LOP3.LUT R12, R12, UR8, RZ, 0x3c, !PT ;  /* 0x000000080c0c7c12 */ /* 0x000fe2000f8e3cff */
[----:B------:R-:W-:Y:S02]  /*2070*/  ULEA UR8, UR4, UR37, 0xe ;  /* 0x0000002504087291 */ /* 0x000fe4000f8e70ff */
[----:B------:R-:W-:Y:S01]  /*2080*/  USHF.L.U32 UR18, UR6, 0x6, URZ ;  /* 0x0000000606127899 */ /* 0x000fe200080006ff */
[----:B-1----:R-:W-:Y:S01]  /*2090*/  SHF.L.U32 R0, R12, 0x1f, RZ ;  /* 0x0000001f0c007819 */ /* 0x002fe200000006ff */
[----:B------:R-:W-:Y:S02]  /*20a0*/  UPRMT UR4, URZ, 0x5410, UR27 ;  /* 0x00005410ff047896 */ /* 0x000fe4000800001b */
[----:B------:R-:W-:Y:S01]  /*20b0*/  UIADD3.X UR15, UPT, UPT, URZ, UR29, URZ, UP1, !UPT ;  /* 0x0000001dff0f7290 */ /* 0x000fe20008ffe4ff */
[----:B------:R4:W1:Y:S01]  /*20c0*/  SYNCS.PHASECHK.TRANS64.TRYWAIT P0, [UR5+0x20], R0 ;  /* 0x00002000ff0075a7 */ /* 0x0008620008001105 */
[----:B------:R-:W-:-:S02]  /*20d0*/  UPRMT UR5, URZ, 0x5410, UR26 ;  /* 0x00005410ff057896 */ /* 0x000fc4000800001a */
[----:B------:R-:W-:Y:S01]  /*20e0*/  UIADD3.X UR23, UPT, UPT, URZ, UR29, URZ, UP0, !UPT ;  /* 0x0000001dff177290 */ /* 0x000fe200087fe4ff */
[----:B------:R-:W-:Y:S01]  /*20f0*/  UMOV UR32, 0x0 ;  /* 0x0000000000207882 */ /* 0x000fe20000000000 */
[----:B------:R-:W-:Y:S01]  /*2100*/  UMOV UR33, 0x10000000 ;  /* 0x1000000000217882 */ /* 0x000fe20000000000 */
[----:B------:R-:W-:Y:S01]  /*2110*/  UMOV UR19, UR35 ;  /* 0x0000002300137c82 */ /* 0x000fe20008000000 */
[----:B------:R-:W-:Y:S01]  /*2120*/  UMOV UR20, UR36 ;  /* 0x0000002400147c82 */ /* 0x000fe20008000000 */
[----:B------:R-:W-:Y:S01]  /*2130*/  UMOV UR12, UR36 ;  /* 0x00000024000c7c82 */ /* 0x000fe20008000000 */
[----:B------:R-:W-:Y:S01]  /*2140*/  UMOV UR9, UR17 ;  /* 0x0000001100097c82 */ /* 0x000fe20008000000 */
[----:B------:R-:W-:Y:S01]  /*2150*/  UMOV UR10, UR18 ;  /* 0x00000012000a7c82 */ /* 0x000fe20008000000 */
[----:B------:R2:W-:Y:S01]  /*2160*/  UTMALDG.3D.MULTICAST [UR16], [UR14], UR4, desc[UR32] ;  /* 0x000020100e0073b4 */ /* 0x0005e20008011804 */
[----:B------:R-:W-:-:S04]  /*2170*/  UIADD3 UR6, UPT, UPT, UR6, 0x1, URZ ;  /* 0x0000000106067890 */ /* 0x000fc8000fffe0ff */
[----:B------:R-:W-:Y:S01]  /*2180*/  UISETP.NE.AND UP0, UPT, UR6, UR13, UPT ;  /* 0x0000000d0600728c */ /* 0x000fe2000bf05270 */
[----:B------:R4:W-:Y:S01]  /*2190*/  UTMALDG.3D.MULTICAST [UR8], [UR22], UR5, desc[UR32] ;  /* 0x00002008160073b4 */ /* 0x0009e20008011805 */
[----:B--2---:R-:W-:-:S07]  /*21a0*/  UMOV UR4, UR7 ;  /* 0x0000000700047c82 */ /* 0x004fce0008000000 */
[----:B----4-:R-:W-:Y:S05]  /*21b0*/  BRA.U UP0, `(.L_x_38) ;  /* 0xfffffffd004c7547 */ /* 0x010fea000b83ffff */
.L_x_32:
[C---:B------:R-:W-:Y:S01]  /*21c0*/  LEA R3, R11.reuse, UR21, 0x3 ;  /* 0x000000150b037c11 */ /* 0x040fe2000f8e18ff */
[----:B------:R-:W-:Y:S01]  /*21d0*/  NOP ;  /* 0x0000000000007918 */ /* 0x000fe20000000000 */
[----:B-1----:R-:W-:Y:S02]  /*21e0*/  SHF.L.U32 R0, R10, 0x1f, RZ ;  /* 0x0000001f0a007819 */ /* 0x002fe400000006ff */
[----:B------:R-:W-:Y:S02]  /*21f0*/  LEA R4, R11, UR21, 0x4 ;  /* 0x000000150b047c11 */ /* 0x000fe4000f8e20ff */
[----:B---3--:R-:W1:Y:S02]  /*2200*/  SYNCS.PHASECHK.TRANS64.TRYWAIT P0, [R3+URZ+0x90], R0 ;  /* 0x00009000030075a7 */ /* 0x008e6400080011ff */
[----:B-1----:R-:W-:Y:S05]  /*2210*/  @!P0 BRA `(.L_x_39) ;  /* 0x0000006400908947 */ /* 0x002fea0003800000 */
.L_x_141:
[----:B------:R-:W3:Y:S01]  /*2220*/  LDS.128 R4, [R4+0x120] ;  /* 0x0001200004047984 */ /* 0x000ee20000000c00 */
[----:B------:R-:W-:Y:S01]  /*2230*/  UISETP.GE.AND UP0, UPT, UR42, 0x1, UPT ;  /* 0x000000012a00788c */ /* 0x000fe2000bf06270 */
[----:B------:R-:W-:Y:S01]  /*2240*/  @!PT LDS RZ, [RZ] ;  /* 0x00000000fffff984 */ /* 0x000fe20000000800 */
[----:B------:R-:W-:Y:S01]  /*2250*/  @!PT LDS RZ, [RZ] ;  /* 0x00000000fffff984 */ /* 0x000fe20000000800 */
[----:B------:R-:W-:Y:S01]  /*2260*/  @!PT LDS RZ, [RZ] ;  /* 0x00000000fffff984 */ /* 0x000fe20000000800 */
[----:B------:R-:W-:Y:S01]  /*2270*/  @!PT LDS RZ, [RZ] ;  /* 0x00000000fffff984 */ /* 0x000fe20000000800 */
[----:B------:R4:W-:Y:S06]  /*2280*/  MEMBAR.ALL.CTA ;  /* 0x0000000000007992 */ /* 0x0009ec0000008000 */
[----:B----4-:R-:W4:Y:S01]  /*2290*/  FENCE.VIEW.ASYNC.S ;  /* 0x00000000000073c6 */ /* 0x010f220000000000 */
[----:B---3--:R-:W-:-:S13]  /*22a0*/  LOP3.LUT P0, RZ, R6, 0x1, RZ, 0xc0, !PT ;  /* 0x0000000106ff7812 */ /* 0x008fda000780c0ff */
[----:B----4-:R-:W-:Y:S01]  /*22b0*/  VOTEU.ANY UP1, P0 ;  /* 0x0000000000ff7886 */ /* 0x010fe20000020100 */
[----:B------:R-:W-:-:S13]  /*22c0*/  PLOP3.LUT P0, PT, PT, PT, UP1, 0x80, 0x8 ;  /* 0x000000000008781c */ /* 0x000fda0003f0f018 */
[----:B-1----:R-:W-:Y:S02]  /*22d0*/  @P0 LOP3.LUT R0, R5, 0xffff, RZ, 0xc0, !PT ;  /* 0x0000ffff05000812 */ /* 0x002fe400078ec0ff */
[----:B------:R-:W-:Y:S02]  /*22e0*/  @P0 MOV R2, R4 ;  /* 0x0000000400020202 */ /* 0x000fe40000000f00 */
[----:B------:R-:W-:Y:S01]  /*22f0*/  @P0 R2UR UR5, R0 ;  /* 0x00000000000502ca */ /* 0x000fe200000e0000 */
[----:B------:R-:W-:Y:S01]  /*2300*/  VIADD R0, R3, 0xa0 ;  /* 0x000000a003007836 */ /* 0x000fe20000000000 */
[----:B------:R-:W-:Y:S02]  /*2310*/  @P0 SHF.R.U32.HI R4, RZ, 0x10, R5 ;  /* 0x00000010ff040819 */ /* 0x000fe40000011605 */
[----:B------:R-:W-:Y:S02]  /*2320*/  @P0 R2UR UR6, R2 ;  /* 0x00000000020602ca */ /* 0x000fe400000e0000 */
[----:B------:R-:W-:-:S02]  /*2330*/  PRMT R0, RZ, 0x654, R0 ;  /* 0x00000654ff007816 */ /* 0x000fc40000000000 */
[----:B------:R-:W-:Y:S02]  /*2340*/  @P0 R2UR UR4, R4 ;  /* 0x00000000040402ca */ /* 0x000fe400000e0000 */
[----:B------:R1:W-:Y:S03]  /*2350*/  SYNCS.ARRIVE.TRANS64.RED.A1T0 RZ, [R0+URZ], RZ ;  /* 0x000000ff00ff79a7 */ /* 0x0003e600081004ff */
[----:B------:R-:W-:-:S04]  /*2360*/  @UP1 UMOV UR39, UR5 ;  /* 0x0000000500271c82 */ /* 0x000fc80008000000 */
[----:B------:R-:W-:-:S04]  /*2370*/  @UP1 UMOV UR40, UR6 ;  /* 0x0000000600281c82 */ /* 0x000fc80008000000 */
[----:B------:R-:W-:Y:S01]  /*2380*/  @UP1 UMOV UR36, UR4 ;  /* 0x0000000400241c82 */ /* 0x000fe20008000000 */
[----:B------:R-:W-:Y:S05]  /*2390*/  BRA.U !UP0, `(.L_x_40) ;  /* 0x0000000108d47547 */ /* 0x000fea000b800000 */
[----:B------:R-:W2:Y:S01]  /*23a0*/  LDCU.128 UR12, c[0x0][0xb10] ;  /* 0x00016200ff0c77ac */ /* 0x000ea20008000c00 */
[----:B------:R-:W3:Y:S01]  /*23b0*/  LDCU UR22, c[0x0][0xb20] ;  /* 0x00016400ff1677ac */ /* 0x000ee20008000800 */
[----:B------:R-:W4:Y:S01]  /*23c0*/  LDCU UR20, c[0x0][0xb0c] ;  /* 0x00016180ff1477ac */ /* 0x000f220008000800 */
[----:B------:R-:W1:Y:S01]  /*23d0*/  LDCU.64 UR8, c[0x0][0xb28] ;  /* 0x00016500ff0877ac */ /* 0x000e620008000a00 */
[----:B------:R-:W-:Y:S02]  /*23e0*/  UISETP.NE.AND UP3, UPT, UR42, 0x1, UPT ;  /* 0x000000012a00788c */ /* 0x000fe4000bf65270 */
[----:B--2---:R-:W-:Y:S02]  /*23f0*/  UIMAD.WIDE.U32 UR10, UR41, UR15, URZ ;  /* 0x0000000f290a72a5 */ /* 0x004fe4000f8e00ff */
[----:B------:R-:W-:Y:S02]  /*2400*/  UIMAD.WIDE.U32 UR4, UR43, UR12, URZ ;  /* 0x0000000c2b0472a5 */ /* 0x000fe4000f8e00ff */
[----:B------:R-:W-:-:S02]  /*2410*/  UISETP.NE.AND UP0, UPT, UR14, 0x1, UPT ;  /* 0x000000010e00788c */ /* 0x000fc4000bf05270 */
[----:B------:R-:W-:Y:S01]  /*2420*/  UIMAD.WIDE.U32 UR18, UR39, UR15, URZ ;  /* 0x0000000f271272a5 */ /* 0x000fe2000f8e00ff */
[----:B------:R-:W-:Y:S02]  /*2430*/  UMOV UR10, UR11 ;  /* 0x0000000b000a7c82 */ /* 0x000fe40008000000 */
[----:B------:R-:W-:Y:S01]  /*2440*/  UMOV UR4, UR5 ;  /* 0x0000000500047c82 */ /* 0x000fe20008000000 */
[----:B---3--:R-:W-:Y:S02]  /*2450*/  USHF.R.U32.HI UR10, URZ, UR22, UR10 ;  /* 0x00000016ff0a7299 */ /* 0x008fe4000801160a */
[----:B----4-:R-:W-:Y:S02]  /*2460*/  UISETP.NE.AND UP2, UPT, UR20, 0x1, UPT ;  /* 0x000000011400788c */ /* 0x010fe4000bf45270 */
[----:B------:R-:W-:Y:S02]  /*2470*/  USHF.R.U32.HI UR4, URZ, UR13, UR4 ;  /* 0x0000000dff047299 */ /* 0x000fe40008011604 */
[----:B------:R-:W-:-:S02]  /*2480*/  USEL UR5, UR41, UR10, !UP0 ;  /* 0x0000000a29057287 */ /* 0x000fc4000c000000 */
[----:B------:R-:W-:Y:S02]  /*2490*/  USEL UR6, UR43, UR4, !UP2 ;  /* 0x000000042b067287 */ /* 0x000fe4000d000000 */
[----:B-1----:R-:W-:Y:S01]  /*24a0*/  UIMAD.WIDE.U32 UR10, UR5, UR8, URZ ;  /* 0x00000008050a72a5 */ /* 0x002fe2000f8e00ff */
[----:B------:R-:W-:Y:S01]  /*24b0*/  UMOV UR4, UR19 ;  /* 0x0000001300047c82 */ /* 0x000fe20008000000 */
[----:B------:R-:W-:Y:S02]  /*24c0*/  UIMAD.WIDE.U32 UR16, UR40, UR12, URZ ;  /* 0x0000000c281072a5 */ /* 0x000fe4000f8e00ff */
[----:B------:R-:W-:-:S03]  /*24d0*/  UIMAD.WIDE.U32 UR18, UR6, UR8, URZ ;  /* 0x00000008061272a5 */ /* 0x000fc6000f8e00ff */
[----:B------:R-:W-:Y:S01]  /*24e0*/  UMOV UR10, UR11 ;  /* 0x0000000b000a7c82 */ /* 0x000fe20008000000 */
[----:B------:R-:W-:Y:S02]  /*24f0*/  USHF.R.U32.HI UR4, URZ, UR22, UR4 ;  /* 0x00000016ff047299 */ /* 0x000fe40008011604 */
[----:B------:R-:W-:Y:S01]  /*2500*/  @UP3 USHF.R.U32.HI UR5, URZ, UR9, UR10 ;  /* 0x00000009ff053299 */ /* 0x000fe2000801160a */
[----:B------:R-:W-:Y:S01]  /*2510*/  UMOV UR16, UR17 ;  /* 0x0000001100107c82 */ /* 0x000fe20008000000 */
[----:B------:R-:W-:Y:S01]  /*2520*/  UMOV UR18, UR19 ;  /* 0x0000001300127c82 */ /* 0x000fe20008000000 */
[----:B------:R-:W-:Y:S02]  /*2530*/  USHF.R.U32.HI UR13, URZ, UR13, UR16 ;  /* 0x0000000dff0d7299 */ /* 0x000fe40008011610 */
[----:B------:R-:W-:Y:S02]  /*2540*/  USEL UR4, UR39, UR4, !UP0 ;  /* 0x0000000427047287 */ /* 0x000fe4000c000000 */
[----:B------:R-:W-:-:S02]  /*2550*/  @UP3 USHF.R.U32.HI UR6, URZ, UR9, UR18 ;  /* 0x00000009ff063299 */ /* 0x000fc40008011612 */
[----:B------:R-:W-:Y:S02]  /*2560*/  UIMAD UR10, UR42, UR5, URZ ;  /* 0x000000052a0a72a4 */ /* 0x000fe4000f8e02ff */
[----:B------:R-:W-:Y:S02]  /*2570*/  USEL UR5, UR40, UR13, !UP2 ;  /* 0x0000000d28057287 */ /* 0x000fe4000d000000 */
[----:B------:R-:W-:Y:S02]  /*2580*/  UIMAD UR12, UR42, UR6, URZ ;  /* 0x000000062a0c72a4 */ /* 0x000fe4000f8e02ff */
[----:B------:R-:W-:Y:S02]  /*2590*/  UISETP.GE.AND UP0, UPT, UR4, UR10, UPT ;  /* 0x0000000a0400728c */ /* 0x000fe4000bf06270 */
[----:B------:R-:W-:Y:S02]  /*25a0*/  UIMAD.WIDE.U32 UR10, UR4, UR8, URZ ;  /* 0x00000008040a72a5 */ /* 0x000fe4000f8e00ff */
[----:B------:R-:W-:-:S02]  /*25b0*/  UISETP.GE.OR UP0, UPT, UR5, UR12, UP0 ;  /* 0x0000000c0500728c */ /* 0x000fc40008706670 */
        /* <DEDUP_REMOVED lines=19> */
.L_x_40:
[----:B------:R-:W3:Y:S02]  /*26f0*/  LDCU UR4, c[0x0][0xb30] ;  /* 0x00016600ff0477ac */ /* 0x000ee40008000800 */
[----:B---3--:R-:W-:-:S09]  /*2700*/  UISETP.NE.AND UP0, UPT, UR4, 0x1, UPT ;  /* 0x000000010400788c */ /* 0x008fd2000bf05270 */
[----:B------:R-:W-:Y:S05]  /*2710*/  BRA.U UP0, `(.L_x_41) ;  /* 0x0000000100447547 */ /* 0x000fea000b800000 */
[----:B------:R-:W3:Y:S01]  /*2720*/  LDCU.128 UR12, c[0x0][0xb10] ;  /* 0x00016200ff0c77ac */ /* 0x000ee20008000c00 */
[----:B------:R-:W4:Y:S01]  /*2730*/  LDCU UR10, c[0x0][0xb0c] ;  /* 0x00016180ff0a77ac */ /* 0x000f220008000800 */
[----:B------:R-:W1:Y:S01]  /*2740*/  LDCU UR6, c[0x0][0xb20] ;  /* 0x00016400ff0677ac */ /* 0x000e620008000800 */
[----:B---3--:R-:W-:Y:S02]  /*2750*/  UIMAD.WIDE.U32 UR8, UR40, UR12, URZ ;  /* 0x0000000c280872a5 */ /* 0x008fe4000f8e00ff */
[----:B------:R-:W-:Y:S02]  /*2760*/  UIMAD.WIDE.U32 UR4, UR39, UR15, URZ ;  /* 0x0000000f270472a5 */ /* 0x000fe4000f8e00ff */
[----:B----4-:R-:W-:Y:S02]  /*2770*/  UISETP.NE.AND UP2, UPT, UR10, 0x1, UPT ;  /* 0x000000010a00788c */ /* 0x010fe4000bf45270 */
[----:B------:R-:W-:Y:S01]  /*2780*/  UISETP.NE.AND UP0, UPT, UR14, 0x1, UPT ;  /* 0x000000010e00788c */ /* 0x000fe2000bf05270 */
[----:B------:R-:W-:-:S02]  /*2790*/  UMOV UR8, UR9 ;  /* 0x0000000900087c82 */ /* 0x000fc40008000000 */
[----:B------:R-:W-:Y:S01]  /*27a0*/  UMOV UR4, UR5 ;  /* 0x0000000500047c82 */ /* 0x000fe20008000000 */
[----:B------:R-:W-:Y:S02]  /*27b0*/  USHF.R.U32.HI UR13, URZ, UR13, UR8 ;  /* 0x0000000dff0d7299 */ /* 0x000fe40008011608 */
[----:B-1----:R-:W-:Y:S02]  /*27c0*/  USHF.R.U32.HI UR4, URZ, UR6, UR4 ;  /* 0x00000006ff047299 */ /* 0x002fe40008011604 */
[----:B------:R-:W-:Y:S02]  /*27d0*/  USEL UR5, UR40, UR13, !UP2 ;  /* 0x0000000d28057287 */ /* 0x000fe4000d000000 */
[----:B------:R-:W-:-:S04]  /*27e0*/  USEL UR4, UR39, UR4, !UP0 ;  /* 0x0000000427047287 */ /* 0x000fc8000c000000 */
[----:B------:R-:W-:Y:S02]  /*27f0*/  UIADD3 UR6, UPT, UPT, UR5, -UR4, URZ ;  /* 0x8000000405067290 */ /* 0x000fe4000fffe0ff */
[----:B------:R-:W-:Y:S02]  /*2800*/  UIADD3 UR4, UPT, UPT, -UR5, UR4, URZ ;  /* 0x0000000405047290 */ /* 0x000fe4000fffe1ff */
[----:B------:R-:W-:Y:S02]  /*2810*/  UIMAD UR39, UR6, UR14, UR39 ;  /* 0x0000000e062772a4 */ /* 0x000fe4000f8e0227 */
[----:B------:R-:W-:-:S12]  /*2820*/  UIMAD UR40, UR4, UR10, UR40 ;  /* 0x0000000a042872a4 */ /* 0x000fd8000f8e0228 */
.L_x_41:
[----:B------:R-:W-:Y:S01]  /*2830*/  VIADD R11, R11, 0x1 ;  /* 0x000000010b0b7836 */ /* 0x000fe20000000000 */
[----:B------:R-:W-:Y:S02]  /*2840*/  R2UR UR5, R48 ;  /* 0x00000000300572ca */ /* 0x000fe400000e0000 */
[----:B------:R-:W-:Y:S02]  /*2850*/  R2UR UR4, R47 ;  /* 0x000000002f0472ca */ /* 0x000fe400000e0000 */
[C---:B------:R-:W-:Y:S02]  /*2860*/  ISETP.NE.AND P0, PT, R11.reuse, 0x2, PT ;  /* 0x000000020b00780c */ /* 0x040fe40003f05270 */
[----:B------:R-:W-:Y:S02]  /*2870*/  PLOP3.LUT P1, PT, PT, PT, PT, 0x80, 0x8 ;  /* 0x000000000008781c */ /* 0x000fe40003f2f070 */
[----:B-1----:R-:W-:Y:S02]  /*2880*/  SEL R0, RZ, 0x1, P0 ;  /* 0x00000001ff007807 */ /* 0x002fe40000000000 */
[----:B------:R-:W-:-:S02]  /*2890*/  SEL R11, R11, RZ, P0 ;  /* 0x000000ff0b0b7207 */ /* 0x000fc40000000000 */
[----:B------:R-:W-:Y:S01]  /*28a0*/  LOP3.LUT R10, R10, R0, RZ, 0x3c, !PT ;  /* 0x000000000a0a7212 */ /* 0x000fe200078e3cff */
[----:B------:R-:W-:Y:S02]  /*28b0*/  UIADD3 UR16, UPT, UPT, UR40, UR5, URZ ;  /* 0x0000000528107290 */ /* 0x000fe4000fffe0ff */
[----:B------:R-:W-:Y:S01]  /*28c0*/  UIADD3 UR20, UPT, UPT, UR39, UR4, URZ ;  /* 0x0000000427147290 */ /* 0x000fe2000fffe0ff */
[----:B------:R-:W-:Y:S11]  /*28d0*/  BRA.U UP1, `(.L_x_42) ;  /* 0xfffffff101447547 */ /* 0x000ff6000b83ffff */
[----:B------:R-:W-:Y:S01]  /*28e0*/  UIADD3 UR21, UPT, UPT, UR21, 0x20, URZ ;  /* 0x0000002015157890 */ /* 0x000fe2000fffe0ff */
[----:B------:R-:W-:-:S03]  /*28f0*/  SHF.L.U32 R2, R12, 0x1f, RZ ;  /* 0x0000001f0c027819 */ /* 0x000fc600000006ff */
[----:B------:R-:W-:-:S09]  /*2900*/  ULEA UR4, UR7, UR21, 0x3 ;  /* 0x0000001507047291 */ /* 0x000fd2000f8e18ff */
[----:B------:R-:W1:Y:S02]  /*2910*/  SYNCS.PHASECHK.TRANS64.TRYWAIT P0, [UR4], R2 ;  /* 0x00000002ff0075a7 */ /* 0x000e640008001104 */
[----:B-1----:R-:W-:Y:S05]  /*2920*/  @!P0 BRA `(.L_x_43) ;  /* 0x0000005c00e08947 */ /* 0x002fea0003800000 */
.L_x_143:
[----:B------:R-:W-:-:S04]  /*2930*/  UIADD3 UR4, UPT, UPT, UR7, 0x1, URZ ;  /* 0x0000000107047890 */ /* 0x000fc8000fffe0ff */
[----:B------:R-:W-:-:S04]  /*2940*/  UISETP.NE.AND UP0, UPT, UR4, 0x4, UPT ;  /* 0x000000040400788c */ /* 0x000fc8000bf05270 */
[----:B------:R-:W-:Y:S02]  /*2950*/  USEL UR6, URZ, 0x1, UP0 ;  /* 0x00000001ff067887 */ /* 0x000fe40008000000 */
[----:B------:R-:W-:-:S04]  /*2960*/  USEL UR4, UR4, URZ, UP0 ;  /* 0x000000ff04047287 */ /* 0x000fc80008000000 */
[----:B------:R-:W-:Y:S01]  /*2970*/  ULEA UR5, UR4, UR21, 0x3 ;  /* 0x0000001504057291 */ /* 0x000fe2000f8e18ff */
[----:B-1----:R-:W-:-:S04]  /*2980*/  LOP3.LUT R2, R12, UR6, RZ, 0x3c, !PT ;  /* 0x000000060c027c12 */ /* 0x002fc8000f8e3cff */
[----:B------:R-:W-:-:S04]  /*2990*/  SHF.L.U32 R3, R2, 0x1f, RZ ;  /* 0x0000001f02037819 */ /* 0x000fc800000006ff */
[----:B------:R-:W1:Y:S02]  /*29a0*/  SYNCS.PHASECHK.TRANS64.TRYWAIT P0, [UR5], R3 ;  /* 0x00000003ff0075a7 */ /* 0x000e640008001105 */
[----:B-1----:R-:W-:Y:S05]  /*29b0*/  @!P0 BRA `(.L_x_44) ;  /* 0x0000005c00d48947 */ /* 0x002fea0003800000 */
.L_x_145:
[----:B------:R-:W-:-:S04]  /*29c0*/  UIADD3 UR4, UPT, UPT, UR4, 0x1, URZ ;  /* 0x0000000104047890 */ /* 0x000fc8000fffe0ff */
[----:B------:R-:W-:-:S04]  /*29d0*/  UISETP.NE.AND UP0, UPT, UR4, 0x4, UPT ;  /* 0x000000040400788c */ /* 0x000fc8000bf05270 */
[----:B------:R-:W-:Y:S02]  /*29e0*/  USEL UR6, URZ, 0x1, UP0 ;  /* 0x00000001ff067887 */ /* 0x000fe40008000000 */
[----:B------:R-:W-:-:S04]  /*29f0*/  USEL UR4, UR4, URZ, UP0 ;  /* 0x000000ff04047287 */ /* 0x000fc80008000000 */
[----:B------:R-:W-:Y:S01]  /*2a00*/  ULEA UR5, UR4, UR21, 0x3 ;  /* 0x0000001504057291 */ /* 0x000fe2000f8e18ff */
[----:B------:R-:W-:-:S04]  /*2a10*/  LOP3.LUT R2, R2, UR6, RZ, 0x3c, !PT ;  /* 0x0000000602027c12 */ /* 0x000fc8000f8e3cff */
[----:B-1----:R-:W-:-:S04]  /*2a20*/  SHF.L.U32 R3, R2, 0x1f, RZ ;  /* 0x0000001f02037819 */ /* 0x002fc800000006ff */
[----:B------:R-:W1:Y:S02]  /*2a30*/  SYNCS.PHASECHK.TRANS64.TRYWAIT P0, [UR5], R3 ;  /* 0x00000003ff0075a7 */ /* 0x000e640008001105 */
[----:B-1----:R-:W-:Y:S05]  /*2a40*/  @!P0 BRA `(.L_x_45) ;  /* 0x0000005c00c88947 */ /* 0x002fea0003800000 */
.L_x_147:
[----:B------:R-:W-:-:S04]  /*2a50*/  UIADD3 UR4, UPT, UPT, UR4, 0x1, URZ ;  /* 0x0000000104047890 */ /* 0x000fc8000fffe0ff */
[----:B------:R-:W-:-:S04]  /*2a60*/  UISETP.NE.AND UP0, UPT, UR4, 0x4, UPT ;  /* 0x000000040400788c */ /* 0x000fc8000bf05270 */
[----:B------:R-:W-:Y:S02]  /*2a70*/  USEL UR5, URZ, 0x1, UP0 ;  /* 0x00000001ff057887 */ /* 0x000fe40008000000 */
[----:B------:R-:W-:-:S04]  /*2a80*/  USEL UR4, UR4, URZ, UP0 ;  /* 0x000000ff04047287 */ /* 0x000fc80008000000 */
[----:B------:R-:W-:Y:S01]  /*2a90*/  ULEA UR4, UR4, UR21, 0x3 ;  /* 0x0000001504047291 */ /* 0x000fe2000f8e18ff */
[----:B------:R-:W-:-:S04]  /*2aa0*/  LOP3.LUT R2, R2, UR5, RZ, 0x3c, !PT ;  /* 0x0000000502027c12 */ /* 0x000fc8000f8e3cff */
[----:B------:R-:W-:Y:S01]  /*2ab0*/  SHF.L.U32 R2, R2, 0x1f, RZ ;  /* 0x0000001f02027819 */ /* 0x000fe200000006ff */
[----:B-1----:R-:W-:-:S07]  /*2ac0*/  IMAD.U32 R0, RZ, RZ, UR4 ;  /* 0x00000004ff007e24 */ /* 0x002fce000f8e00ff */
.L_x_46:
[----:B-1----:R1:W3:Y:S02]  /*2ad0*/  SYNCS.PHASECHK.TRANS64.TRYWAIT P0, [R0+URZ], R2 ;  /* 0x00000002000075a7 */ /* 0x0022e400080011ff */
[----:B---3--:R-:W-:Y:S05]  /*2ae0*/  @!P0 NANOSLEEP.SYNCS 0x989680 ;  /* 0x009896800000895d */ /* 0x008fea0003900000 */
[----:B------:R-:W3:Y:S02]  /*2af0*/  @!P0 SYNCS.PHASECHK.TRANS64 P0, [R0+URZ], R2 ;  /* 0x00000002000085a7 */ /* 0x000ee400080010ff */
[----:B--23--:R-:W-:Y:S05]  /*2b00*/  @P0 EXIT ;  /* 0x000000000000094d */ /* 0x00cfea0003800000 */
[----:B------:R-:W-:Y:S05]  /*2b10*/  BRA `(.L_x_46) ;  /* 0xfffffffc00ec7947 */ /* 0x000fea000383ffff */
.L_x_22:
[----:B------:R-:W2:Y:S02]  /*2b20*/  S2UR UR4, SR_CgaCtaId ;  /* 0x00000000000479c3 */ /* 0x000ea40000008800 */
[----:B--2---:R-:W-:-:S04]  /*2b30*/  UISETP.NE.AND UP0, UPT, UR4, URZ, UPT ;  /* 0x000000ff0400728c */ /* 0x004fc8000bf05270 */
[----:B------:R-:W-:-:S09]  /*2b40*/  UISETP.NE.OR UP0, UPT, UR17, 0x1, UP0 ;  /* 0x000000011100788c */ /* 0x000fd20008705670 */
[----:B------:R-:W-:Y:S05]  /*2b50*/  BRA.U UP0, `(.L_x_47) ;  /* 0x00000005004c7547 */ /* 0x000fea000b800000 */
[----:B------:R-:W2:Y:S01]  /*2b60*/  S2UR UR5, SR_CgaCtaId ;  /* 0x00000000000579c3 */ /* 0x000ea20000008800 */
[----:B------:R-:W-:Y:S01]  /*2b70*/  UMOV UR4, 0x400 ;  /* 0x0000040000047882 */ /* 0x000fe20000000000 */
[----:B------:R-:W-:Y:S01]  /*2b80*/  ISETP.GE.U32.AND P2, PT, R0, 0x4, PT ;  /* 0x000000040000780c */ /* 0x000fe20003f46070 */
[----:B------:R-:W-:Y:S01]  /*2b90*/  IMAD.MOV.U32 R12, RZ, RZ, 0x1 ;  /* 0x00000001ff0c7424 */ /* 0x000fe200078e00ff */
[----:B------:R-:W-:Y:S02]  /*2ba0*/  CS2R R10, SRZ ;  /* 0x00000000000a7805 */ /* 0x000fe4000001ff00 */
[----:B------:R-:W-:Y:S01]  /*2bb0*/  CS2R R8, SRZ ;  /* 0x0000000000087805 */ /* 0x000fe2000001ff00 */
[----:B--2---:R-:W-:-:S03]  /*2bc0*/  ULEA UR6, UR5, UR4, 0x18 ;  /* 0x0000000405067291 */ /* 0x004fc6000f8ec0ff */
[----:B------:R-:W-:-:S09]  /*2bd0*/  UMOV UR5, URZ ;  /* 0x000000ff00057c82 */ /* 0x000fd20008000000 */
.L_x_51:
[----:B------:R-:W-:Y:S02]  /*2be0*/  LEA R2, R8, UR6, 0x3 ;  /* 0x0000000608027c11 */ /* 0x000fe4000f8e18ff */
[----:B------:R-:W-:-:S03]  /*2bf0*/  SHF.L.U32 R4, R9, 0x1f, RZ ;  /* 0x0000001f09047819 */ /* 0x000fc600000006ff */
[----:B------:R-:W-:Y:S01]  /*2c00*/  VIADD R5, R2, 0x100 ;  /* 0x0000010002057836 */ /* 0x000fe20000000000 */
[----:B------:R-:W2:Y:S02]  /*2c10*/  SYNCS.PHASECHK.TRANS64.TRYWAIT P0, [R2+URZ+0xf0], R4 ;  /* 0x0000f004020075a7 */ /* 0x000ea400080011ff */
[----:B--2---:R-:W-:Y:S05]  /*2c20*/  @!P0 BRA `(.L_x_48) ;  /* 0x0000005c00688947 */ /* 0x004fea0003800000 */
.L_x_148:
[----:B------:R-:W-:Y:S01]  /*2c30*/  ULEA UR4, UR5, UR6, 0x3 ;  /* 0x0000000605047291 */ /* 0x000fe2000f8e18ff */
[----:B--2---:R-:W-:Y:S01]  /*2c40*/  PRMT R2, RZ, 0x654, R5 ;  /* 0x00000654ff027816 */ /* 0x004fe20000000005 */
[----:B------:R-:W-:Y:S01]  /*2c50*/  @!P2 IMAD.MOV.U32 R4, RZ, RZ, 0x10 ;  /* 0x00000010ff04a424 */ /* 0x000fe200078e00ff */
[----:B------:R-:W-:Y:S01]  /*2c60*/  SHF.L.U32 R5, R12, 0x1f, RZ ;  /* 0x0000001f0c057819 */ /* 0x000fe200000006ff */
[----:B------:R-:W-:Y:S01]  /*2c70*/  UIADD3 UR7, UPT, UPT, UR4, 0x90, URZ ;  /* 0x0000009004077890 */ /* 0x000fe2000fffe0ff */
[----:B------:R2:W-:Y:S05]  /*2c80*/  SYNCS.ARRIVE.TRANS64.RED.A1T0 RZ, [R2+URZ], RZ ;  /* 0x000000ff02ff79a7 */ /* 0x0005ea00081004ff */
[----:B------:R-:W-:Y:S01]  /*2c90*/  IMAD.U32 R6, RZ, RZ, UR7 ;  /* 0x00000007ff067e24 */ /* 0x000fe2000f8e00ff */
[----:B------:R-:W3:Y:S04]  /*2ca0*/  SYNCS.PHASECHK.TRANS64.TRYWAIT P0, [UR4+0xa0], R5 ;  /* 0x0000a005ff0075a7 */ /* 0x000ee80008001104 */
[----:B------:R-:W-:Y:S01]  /*2cb0*/  PRMT R6, R0, 0x654, R6 ;  /* 0x0000065400067816 */ /* 0x000fe20000000006 */
[----:B--23--:R-:W-:Y:S06]  /*2cc0*/  @!P0 BRA `(.L_x_49) ;  /* 0x0000005c00548947 */ /* 0x00cfec0003800000 */
.L_x_150:
[----:B------:R-:W-:Y:S01]  /*2cd0*/  ULEA UR8, UR5, UR6, 0x4 ;  /* 0x0000000605087291 */ /* 0x000fe2000f8e20ff */
[----:B------:R-:W-:Y:S01]  /*2ce0*/  SEL R3, R6, R3, !P2 ;  /* 0x0000000306037207 */ /* 0x000fe20005000000 */
[----:B------:R-:W-:Y:S01]  /*2cf0*/  UIADD3 UR9, UPT, UPT, UR4, 0x90, URZ ;  /* 0x0000009004097890 */ /* 0x000fe2000fffe0ff */
[----:B--2---:R-:W-:Y:S01]  /*2d00*/  LEA R2, R11, UR6, 0x3 ;  /* 0x000000060b027c11 */ /* 0x004fe2000f8e18ff */
[----:B------:R-:W-:Y:S01]  /*2d10*/  UIADD3 UR8, UPT, UPT, UR8, 0x120, URZ ;  /* 0x0000012008087890 */ /* 0x000fe2000fffe0ff */
[----:B------:R2:W-:Y:S01]  /*2d20*/  @!P2 SYNCS.ARRIVE.TRANS64.RED RZ, [R3+URZ], R4 ;  /* 0x0000000403ffa9a7 */ /* 0x0005e200080004ff */
[----:B------:R-:W-:Y:S01]  /*2d30*/  UIADD3 UR4, UPT, UPT, UR5, 0x1, URZ ;  /* 0x0000000105047890 */ /* 0x000fe2000fffe0ff */
[----:B------:R-:W-:-:S03]  /*2d40*/  VIADD R8, R8, 0x1 ;  /* 0x0000000108087836 */ /* 0x000fc60000000000 */
[----:B------:R-:W-:Y:S02]  /*2d50*/  UISETP.NE.AND UP0, UPT, UR4, 0x2, UPT ;  /* 0x000000020400788c */ /* 0x000fe4000bf05270 */
[----:B------:R-:W-:Y:S01]  /*2d60*/  ISETP.NE.AND P0, PT, R8, 0x2, PT ;  /* 0x000000020800780c */ /* 0x000fe20003f05270 */
[----:B------:R-:W-:Y:S06]  /*2d70*/  UGETNEXTWORKID.BROADCAST [UR8], [UR9] ;  /* 0x00000000080073ca */ /* 0x000fec0008000100 */
[----:B------:R-:W-:Y:S02]  /*2d80*/  USEL UR7, URZ, 0x1, UP0 ;  /* 0x00000001ff077887 */ /* 0x000fe40008000000 */
[----:B------:R-:W-:-:S04]  /*2d90*/  USEL UR5, UR4, URZ, UP0 ;  /* 0x000000ff04057287 */ /* 0x000fc80008000000 */
[----:B------:R-:W-:Y:S02]  /*2da0*/  LOP3.LUT R12, R12, UR7, RZ, 0x3c, !PT ;  /* 0x000000070c0c7c12 */ /* 0x000fe4000f8e3cff */
[----:B--2---:R-:W-:-:S04]  /*2db0*/  SHF.L.U32 R4, R10, 0x1f, RZ ;  /* 0x0000001f0a047819 */ /* 0x004fc800000006ff */
[----:B------:R-:W2:Y:S02]  /*2dc0*/  SYNCS.PHASECHK.TRANS64.TRYWAIT P1, [R2+URZ+0x90], R4 ;  /* 0x00009004020075a7 */ /* 0x000ea400080211ff */
[----:B--2---:R-:W-:Y:S05]  /*2dd0*/  @!P1 BRA `(.L_x_50) ;  /* 0x0000005c00289947 */ /* 0x004fea0003800000 */
.L_x_151:
[C---:B--2---:R-:W-:Y:S01]  /*2de0*/  LEA R4, R11.reuse, UR6, 0x4 ;  /* 0x000000060b047c11 */ /* 0x044fe2000f8e20ff */
[----:B------:R-:W-:Y:S01]  /*2df0*/  VIADD R2, R2, 0xa0 ;  /* 0x000000a002027836 */ /* 0x000fe20000000000 */
[----:B------:R-:W-:Y:S01]  /*2e00*/  SEL R8, R8, RZ, P0 ;  /* 0x000000ff08087207 */ /* 0x000fe20000000000 */
[----:B------:R-:W-:-:S03]  /*2e10*/  VIADD R11, R11, 0x1 ;  /* 0x000000010b0b7836 */ /* 0x000fc60000000000 */
[----:B------:R-:W2:Y:S01]  /*2e20*/  LDS.128 R4, [R4+0x120] ;  /* 0x0001200004047984 */ /* 0x000ea20000000c00 */
[----:B------:R-:W-:Y:S02]  /*2e30*/  PRMT R2, RZ, 0x654, R2 ;  /* 0x00000654ff027816 */ /* 0x000fe40000000002 */
[C---:B------:R-:W-:Y:S01]  /*2e40*/  ISETP.NE.AND P1, PT, R11.reuse, 0x2, PT ;  /* 0x000000020b00780c */ /* 0x040fe20003f25270 */
[----:B------:R-:W-:Y:S01]  /*2e50*/  @!PT LDS RZ, [RZ] ;  /* 0x00000000fffff984 */ /* 0x000fe20000000800 */
[----:B------:R-:W-:Y:S01]  /*2e60*/  @!PT LDS RZ, [RZ] ;  /* 0x00000000fffff984 */ /* 0x000fe20000000800 */
[----:B------:R-:W-:Y:S01]  /*2e70*/  @!PT LDS RZ, [RZ] ;  /* 0x00000000fffff984 */ /* 0x000fe20000000800 */
[----:B------:R-:W-:Y:S01]  /*2e80*/  @!PT LDS RZ, [RZ] ;  /* 0x00000000fffff984 */ /* 0x000fe20000000800 */
[----:B------:R3:W-:Y:S06]  /*2e90*/  MEMBAR.ALL.CTA ;  /* 0x0000000000007992 */ /* 0x0007ec0000008000 */
[----:B---3--:R-:W3:Y:S01]  /*2ea0*/  FENCE.VIEW.ASYNC.S ;  /* 0x00000000000073c6 */ /* 0x008ee20000000000 */
[----:B------:R-:W-:Y:S01]  /*2eb0*/  SEL R11, R11, RZ, P1 ;  /* 0x000000ff0b0b7207 */ /* 0x000fe20000800000 */
[----:B---3--:R3:W-:Y:S01]  /*2ec0*/  SYNCS.ARRIVE.TRANS64.RED.A1T0 RZ, [R2+URZ], RZ ;  /* 0x000000ff02ff79a7 */ /* 0x0087e200081004ff */
[----:B--2---:R-:W-:-:S02]  /*2ed0*/  LOP3.LUT P3, RZ, R6, 0x1, RZ, 0xc0, !PT ;  /* 0x0000000106ff7812 */ /* 0x004fc4000786c0ff */
[----:B------:R-:W-:-:S04]  /*2ee0*/  SEL R4, RZ, 0x1, P1 ;  /* 0x00000001ff047807 */ /* 0x000fc80000800000 */
[----:B------:R-:W-:Y:S02]  /*2ef0*/  LOP3.LUT R10, R10, R4, RZ, 0x3c, !PT ;  /* 0x000000040a0a7212 */ /* 0x000fe400078e3cff */
[----:B---3--:R-:W-:-:S04]  /*2f00*/  SEL R2, RZ, 0x1, P0 ;  /* 0x00000001ff027807 */ /* 0x008fc80000000000 */
[----:B------:R-:W-:Y:S01]  /*2f10*/  LOP3.LUT R9, R9, R2, RZ, 0x3c, !PT ;  /* 0x0000000209097212 */ /* 0x000fe200078e3cff */
[----:B------:R-:W-:Y:S06]  /*2f20*/  @P3 BRA `(.L_x_51) ;  /* 0xfffffffc002c3947 */ /* 0x000fec000383ffff */
[----:B------:R-:W-:Y:S01]  /*2f30*/  ULEA UR4, UR5, UR6, 0x3 ;  /* 0x0000000605047291 */ /* 0x000fe2000f8e18ff */
[----:B------:R-:W-:-:S08]  /*2f40*/  SHF.L.U32 R2, R12, 0x1f, RZ ;  /* 0x0000001f0c027819 */ /* 0x000fd000000006ff */
[----:B------:R-:W2:Y:S02]  /*2f50*/  SYNCS.PHASECHK.TRANS64 P0, [UR4+0xa0], R2 ;  /* 0x0000a002ff0075a7 */ /* 0x000ea40008001004 */
[----:B--2---:R-:W-:Y:S05]  /*2f60*/  @P0 BRA `(.L_x_52) ;  /* 0x0000000000080947 */ /* 0x004fea0003800000 */
[----:B------:R-:W2:Y:S02]  /*2f70*/  SYNCS.PHASECHK.TRANS64.TRYWAIT P0, [UR4+0xa0], R2 ;  /* 0x0000a002ff0075a7 */ /* 0x000ea40008001104 */
[----:B--2---:R-:W-:Y:S05]  /*2f80*/  @!P0 BRA `(.L_x_53) ;  /* 0x0000005800d08947 */ /* 0x004fea0003800000 */
.L_x_52:
[----:B------:R-:W-:-:S04]  /*2f90*/  UIADD3 UR7, UPT, UPT, UR5, 0x1, URZ ;  /* 0x0000000105077890 */ /* 0x000fc8000fffe0ff */
[----:B------:R-:W-:-:S04]  /*2fa0*/  UISETP.NE.AND UP0, UPT, UR7, 0x2, UPT ;  /* 0x000000020700788c */ /* 0x000fc8000bf05270 */
[----:B------:R-:W-:Y:S02]  /*2fb0*/  USEL UR8, URZ, 0x1, UP0 ;  /* 0x00000001ff087887 */ /* 0x000fe40008000000 */
[----:B------:R-:W-:-:S04]  /*2fc0*/  USEL UR7, UR7, URZ, UP0 ;  /* 0x000000ff07077287 */ /* 0x000fc80008000000 */
[----:B------:R-:W-:Y:S01]  /*2fd0*/  ULEA UR7, UR7, UR6, 0x3 ;  /* 0x0000000607077291 */ /* 0x000fe2000f8e18ff */
[----:B--2---:R-:W-:-:S04]  /*2fe0*/  LOP3.LUT R2, R12, UR8, RZ, 0x3c, !PT ;  /* 0x000000080c027c12 */ /* 0x004fc8000f8e3cff */
[----:B------:R-:W-:-:S04]  /*2ff0*/  SHF.L.U32 R0, R2, 0x1f, RZ ;  /* 0x0000001f02007819 */ /* 0x000fc800000006ff */
[----:B------:R-:W2:Y:S02]  /*3000*/  SYNCS.PHASECHK.TRANS64 P0, [UR7+0xa0], R0 ;  /* 0x0000a000ff0075a7 */ /* 0x000ea40008001007 */
[----:B-12---:R-:W-:Y:S05]  /*3010*/  @P0 EXIT ;  /* 0x000000000000094d */ /* 0x006fea0003800000 */
[----:B------:R-:W-:Y:S02]  /*3020*/  SHF.L.U32 R2, R2, 0x1f, RZ ;  /* 0x0000001f02027819 */ /* 0x000fe400000006ff */
[----:B------:R-:W-:-:S07]  /*3030*/  MOV R0, UR7 ;  /* 0x0000000700007c02 */ /* 0x000fce0008000f00 */
.L_x_54:
[----:B-1----:R1:W2:Y:S02]  /*3040*/  SYNCS.PHASECHK.TRANS64.TRYWAIT P0, [R0+URZ+0xa0], R2 ;  /* 0x0000a002000075a7 */ /* 0x0022a400080011ff */
[----:B--2---:R-:W-:Y:S05]  /*3050*/  @!P0 NANOSLEEP.SYNCS 0x989680 ;  /* 0x009896800000895d */ /* 0x004fea0003900000 */
[----:B------:R-:W2:Y:S02]  /*3060*/  @!P0 SYNCS.PHASECHK.TRANS64 P0, [R0+URZ+0xa0], R2 ;  /* 0x0000a002000085a7 */ /* 0x000ea400080010ff */
[----:B--2---:R-:W-:Y:S05]  /*3070*/  @P0 EXIT ;  /* 0x000000000000094d */ /* 0x004fea0003800000 */
[----:B------:R-:W-:Y:S05]  /*3080*/  BRA `(.L_x_54) ;  /* 0xfffffffc00ec7947 */ /* 0x000fea000383ffff */
.L_x_47:
[----:B------:R-:W-:Y:S05]  /*3090*/  BRA.U UP4, `(.L_x_55) ;  /* 0x0000000d04d87547 */ /* 0x000fea000b800000 */
[----:B------:R-:W2:Y:S01]  /*30a0*/  S2UR UR7, SR_CgaCtaId ;  /* 0x00000000000779c3 */ /* 0x000ea20000008800 */
[----:B------:R-:W-:Y:S01]  /*30b0*/  UMOV UR4, 0x40 ;  /* 0x0000004000047882 */ /* 0x000fe20000000000 */
[----:B------:R-:W-:Y:S01]  /*30c0*/  NOP ;  /* 0x0000000000007918 */ /* 0x000fe20000000000 */
[----:B------:R-:W-:Y:S01]  /*30d0*/  UMOV UR6, 0x400 ;  /* 0x0000040000067882 */ /* 0x000fe20000000000 */
[----:B--2---:R-:W-:Y:S02]  /*30e0*/  ULEA UR5, UR7, UR4, 0x18 ;  /* 0x0000000407057291 */ /* 0x004fe4000f8ec0ff */
[----:B------:R-:W-:-:S07]  /*30f0*/  ULEA UR6, UR7, UR6, 0x18 ;  /* 0x0000000607067291 */ /* 0x000fce000f8ec0ff */
[----:B------:R-:W2:Y:S02]  /*3100*/  LDS.U8 R0, [UR5+0x1c] ;  /* 0x00001c05ff007984 */ /* 0x000ea40008000000 */
[----:B--2---:R-:W-:-:S13]  /*3110*/  ISETP.NE.AND P0, PT, R0, RZ, PT ;  /* 0x000000ff0000720c */ /* 0x004fda0003f05270 */
[----:B------:R-:W-:Y:S05]  /*3120*/  @P0 BRA `(.L_x_56) ;  /* 0x0000000000580947 */ /* 0x000fea0003800000 */
[----:B------:R-:W-:-:S13]  /*3130*/  ELECT P0, URZ, PT ;  /* 0x0000000000ff782f */ /* 0x000fda0003800000 */
[----:B------:R-:W-:Y:S05]  /*3140*/  @!P0 BRA `(.L_x_57) ;  /* 0x0000000000608947 */ /* 0x000fea0003800000 */
[----:B------:R-:W-:Y:S01]  /*3150*/  UMOV UR4, 0x10 ;  /* 0x0000001000047882 */ /* 0x000fe20000000000 */
[----:B------:R-:W-:Y:S01]  /*3160*/  HFMA2 R0, -RZ, RZ, 0, 5.9604644775390625e-08 ;  /* 0x00000001ff007431 */ /* 0x000fe200000001ff */
[----:B------:R-:W-:-:S03]  /*3170*/  MOV R3, 0xffff ;  /* 0x0000ffff00037802 */ /* 0x000fc60000000f00 */
[----:B------:R-:W-:Y:S04]  /*3180*/  DEPBAR.LE SB2, 0x36 ;  /* 0x0000ad800000791a */ /* 0x000fe80000000000 */
[----:B------:R-:W2:Y:S02]  /*3190*/  UTCATOMSWS.FIND_AND_SET.ALIGN UP0, UR4, UR4 ;  /* 0x00000004000475e3 */ /* 0x000ea40008000800 */
[----:B--2---:R-:W-:Y:S01]  /*31a0*/  MOV R4, UR4 ;  /* 0x0000000400047c02 */ /* 0x004fe20008000f00 */
[----:B------:R-:W-:Y:S06]  /*31b0*/  BRA.U UP0, `(.L_x_58) ;  /* 0x0000000100187547 */ /* 0x000fec000b800000 */
.L_x_59:
[----:B------:R-:W-:Y:S05]  /*31c0*/  NANOSLEEP 0x64 ;  /* 0x000000640000795d */ /* 0x000fea0003800000 */
[----:B------:R-:W-:-:S05]  /*31d0*/  UMOV UR4, 0x10 ;  /* 0x0000001000047882 */ /* 0x000fca0000000000 */
[----:B------:R-:W-:Y:S04]  /*31e0*/  DEPBAR.LE SB2, 0x36 ;  /* 0x0000ad800000791a */ /* 0x000fe80000000000 */
[----:B------:R-:W2:Y:S02]  /*31f0*/  UTCATOMSWS.FIND_AND_SET.ALIGN UP0, UR4, UR4 ;  /* 0x00000004000475e3 */ /* 0x000ea40008000800 */
[----:B--2---:R-:W-:Y:S01]  /*3200*/  MOV R4, UR4 ;  /* 0x0000000400047c02 */ /* 0x004fe20008000f00 */
[----:B------:R-:W-:Y:S05]  /*3210*/  BRA.U !UP0, `(.L_x_59) ;  /* 0xfffffffd08e87547 */ /* 0x000fea000b83ffff */
.L_x_58:
[-C--:B------:R-:W-:Y:S02]  /*3220*/  SHF.L.U32 R3, R3, R4.reuse, RZ ;  /* 0x0000000403037219 */ /* 0x080fe400000006ff */
[----:B------:R-:W-:Y:S01]  /*3230*/  SHF.L.U32 R0, R0, R4, RZ ;  /* 0x0000000400007219 */ /* 0x000fe200000006ff */
[----:B------:R-:W-:Y:S02]  /*3240*/  IMAD.SHL.U32 R4, R4, 0x20, RZ ;  /* 0x0000002004047824 */ /* 0x000fe400078e00ff */
[----:B------:R2:W-:Y:S04]  /*3250*/  ATOMS.OR RZ, [UR5+0x14], R3 ;  /* 0x00001403ffff798c */ /* 0x0005e8000b000005 */
[----:B------:R2:W-:Y:S04]  /*3260*/  ATOMS.OR RZ, [UR5+0x18], R0 ;  /* 0x00001800ffff798c */ /* 0x0005e8000b000005 */
[----:B------:R2:W-:Y:S01]  /*3270*/  STS [UR6+0x140], R4 ;  /* 0x00014004ff007988 */ /* 0x0005e20008000806 */
[----:B------:R-:W-:Y:S05]  /*3280*/  BRA `(.L_x_57) ;  /* 0x0000000000107947 */ /* 0x000fea0003800000 */
.L_x_56:
[----:B------:R-:W-:Y:S02]  /*3290*/  MOV R0, 0xffffffff ;  /* 0xffffffff00007802 */ /* 0x000fe40000000f00 */
[----:B------:R-:W-:-:S03]  /*32a0*/  MOV R4, 0x32d0 ;  /* 0x000032d000047802 */ /* 0x000fc60000000f00 */
[----:B------:R2:W-:Y:S04]  /*32b0*/  STS [UR6+0x140], R0 ;  /* 0x00014000ff007988 */ /* 0x0005e80008000806 */
[----:B-12--5:R-:W-:Y:S05]  /*32c0*/  CALL.REL.NOINC `($__internal_1_$__cuda_sm10x_tcgen05_guardrail_trap_phase_invalid_during_alloc) ;  /* 0x0000006000187944 */ /* 0x026fea0003c00000 */
.L_x_57:
[----:B------:R-:W-:Y:S05]  /*32d0*/  WARPSYNC.ALL ;  /* 0x0000000000007948 */ /* 0x000fea0003800000 */
[----:B------:R-:W3:Y:S01]  /*32e0*/  S2UR UR4, SR_CgaCtaId ;  /* 0x00000000000479c3 */ /* 0x000ee20000008800 */
[----:B------:R-:W-:Y:S01]  /*32f0*/  UMOV UR26, 0x400 ;  /* 0x00000400001a7882 */ /* 0x000fe20000000000 */
[----:B------:R-:W-:-:S06]  /*3300*/  NOP ;  /* 0x0000000000007918 */ /* 0x000fcc0000000000 */
[----:B------:R-:W-:Y:S06]  /*3310*/  BAR.ARV 0x6, 0xa0 ;  /* 0x0182800000007b1d */ /* 0x000fec0000002000 */
[----:B------:R-:W4:Y:S01]  /*3320*/  LDCU UR5, c[0x0][0x38c] ;  /* 0x00007180ff0577ac */ /* 0x000f220008000800 */
[----:B------:R-:W-:Y:S01]  /*3330*/  LOP3.LUT R2, R2, 0xffff, RZ, 0xc0, !PT ;  /* 0x0000ffff02027812 */ /* 0x000fe200078ec0ff */
[----:B------:R-:W-:Y:S01]  /*3340*/  IMAD.MOV.U32 R11, RZ, RZ, 0x1 ;  /* 0x00000001ff0b7424 */ /* 0x000fe200078e00ff */
[----:B------:R-:W-:Y:S01]  /*3350*/  CS2R R8, SRZ ;  /* 0x0000000000087805 */ /* 0x000fe2000001ff00 */
[----:B------:R-:W1:Y:S01]  /*3360*/  LDCU UR7, c[0x0][0x38c] ;  /* 0x00007180ff0777ac */ /* 0x000e620008000800 */
[----:B------:R-:W-:Y:S01]  /*3370*/  R2UR UR27, R2 ;  /* 0x00000000021b72ca */ /* 0x000fe200000e0000 */
[----:B------:R-:W-:Y:S01]  /*3380*/  IMAD.MOV.U32 R10, RZ, RZ, RZ ;  /* 0x000000ffff0a7224 */ /* 0x000fe200078e00ff */
[----:B------:R-:W-:Y:S01]  /*3390*/  UMOV UR30, URZ ;  /* 0x000000ff001e7c82 */ /* 0x000fe20008000000 */
[----:B------:R-:W-:Y:S01]  /*33a0*/  UMOV UR24, URZ ;  /* 0x000000ff00187c82 */ /* 0x000fe20008000000 */
[----:B---3--:R-:W-:Y:S01]  /*33b0*/  ULEA UR26, UR4, UR26, 0x18 ;  /* 0x0000001a041a7291 */ /* 0x008fe2000f8ec0ff */
[----:B------:R-:W-:Y:S01]  /*33c0*/  UMOV UR38, 0x0 ;  /* 0x0000000000267882 */ /* 0x000fe20000000000 */
[----:B------:R-:W-:-:S02]  /*33d0*/  UMOV UR39, 0x4200010 ;  /* 0x0420001000277882 */ /* 0x000fc40000000000 */
[----:B------:R-:W-:Y:S02]  /*33e0*/  UIADD3 UR4, UPT, UPT, UR26, 0x4400, URZ ;  /* 0x000044001a047890 */ /* 0x000fe4000fffe0ff */
[----:B------:R-:W-:Y:S02]  /*33f0*/  UIADD3 UR6, UPT, UPT, UR26, 0xc400, URZ ;  /* 0x0000c4001a067890 */ /* 0x000fe4000fffe0ff */
[----:B----4-:R-:W-:Y:S01]  /*3400*/  UIADD3 UR5, UPT, UPT, UR5, 0x3f, URZ ;  /* 0x0000003f05057890 */ /* 0x010fe2000fffe0ff */
[----:B--2---:R-:W2:Y:S01]  /*3410*/  LDS R0, [UR26+0x140] ;  /* 0x0001401aff007984 */ /* 0x004ea20008000800 */
[----:B-1----:R-:W-:Y:S01]  /*3420*/  UMOV UR36, 0x0 ;  /* 0x0000000000247882 */ /* 0x002fe20000000000 */
[----:B------:R-:W-:Y:S01]  /*3430*/  UMOV UR37, 0x4200010 ;  /* 0x0420001000257882 */ /* 0x000fe20000000000 */
[----:B------:R-:W-:Y:S02]  /*3440*/  USHF.R.S32.HI UR40, URZ, 0x1f, UR5 ;  /* 0x0000001fff287899 */ /* 0x000fe40008011405 */
[----:B------:R-:W-:-:S02]  /*3450*/  UISETP.GE.AND UP4, UPT, UR7, 0x1, UPT ;  /* 0x000000010700788c */ /* 0x000fc4000bf86270 */
[----:B------:R-:W-:Y:S02]  /*3460*/  ULEA.HI UR40, UR40, UR5, URZ, 0x6 ;  /* 0x0000000528287291 */ /* 0x000fe4000f8f30ff */
[----:B------:R-:W-:Y:S02]  /*3470*/  USHF.R.U32.HI UR5, URZ, 0x4, UR4 ;  /* 0x00000004ff057899 */ /* 0x000fe40008011604 */
[----:B------:R-:W-:Y:S02]  /*3480*/  USHF.R.S32.HI UR40, URZ, 0x6, UR40 ;  /* 0x00000006ff287899 */ /* 0x000fe40008011428 */
[----:B------:R-:W-:Y:S02]  /*3490*/  USHF.R.U32.HI UR4, URZ, 0x4, UR6 ;  /* 0x00000004ff047899 */ /* 0x000fe40008011606 */
[----:B------:R-:W-:Y:S02]  /*34a0*/  UISETP.LT.AND UP0, UPT, UR40, 0x1, UPT ;  /* 0x000000012800788c */ /* 0x000fe4000bf01270 */
[----:B------:R-:W-:-:S02]  /*34b0*/  ULOP3.LUT UR5, UR5, 0x3fff, URZ, 0xc0, !UPT ;  /* 0x00003fff05057892 */ /* 0x000fc4000f8ec0ff */
[----:B------:R-:W-:Y:S02]  /*34c0*/  ULOP3.LUT UR4, UR4, 0x3fff, URZ, 0xc0, !UPT ;  /* 0x00003fff04047892 */ /* 0x000fe4000f8ec0ff */
[----:B------:R-:W-:Y:S02]  /*34d0*/  USEL UR41, UR40, 0x1, !UP0 ;  /* 0x0000000128297887 */ /* 0x000fe4000c000000 */
[----:B------:R-:W-:Y:S02]  /*34e0*/  ULOP3.LUT UR28, UR5, 0x10000, URZ, 0xfc, !UPT ;  /* 0x00010000051c7892 */ /* 0x000fe4000f8efcff */
[----:B------:R-:W-:Y:S02]  /*34f0*/  ULOP3.LUT UR29, UR4, 0x10000, URZ, 0xfc, !UPT ;  /* 0x00010000041d7892 */ /* 0x000fe4000f8efcff */
[----:B------:R-:W-:Y:S01]  /*3500*/  UIADD3 UR41, UPT, UPT, -UR41, URZ, URZ ;  /* 0x000000ff29297290 */ /* 0x000fe2000fffe1ff */
[----:B------:R-:W-:Y:S01]  /*3510*/  UMOV UR34, 0x0 ;  /* 0x0000000000227882 */ /* 0x000fe20000000000 */
[----:B------:R-:W-:Y:S01]  /*3520*/  UMOV UR35, 0x4200010 ;  /* 0x0420001000237882 */ /* 0x000fe20000000000 */
[----:B------:R-:W-:Y:S01]  /*3530*/  UMOV UR32, 0x0 ;  /* 0x0000000000207882 */ /* 0x000fe20000000000 */
[----:B------:R-:W-:Y:S01]  /*3540*/  UMOV UR33, 0x4200010 ;  /* 0x0420001000217882 */ /* 0x000fe20000000000 */
[----:B--2---:R-:W-:-:S15]  /*3550*/  R2UR UR42, R0 ;  /* 0x00000000002a72ca */ /* 0x004fde00000e0000 */
.L_x_66:
[----:B------:R-:W-:Y:S02]  /*3560*/  LEA R0, R10, UR26, 0x3 ;  /* 0x0000001a0a007c11 */ /* 0x000fe4000f8e18ff */
[----:B------:R-:W-:Y:S02]  /*3570*/  SHF.L.U32 R2, R9, 0x1f, RZ ;  /* 0x0000001f09027819 */ /* 0x000fe400000006ff */
[----:B------:R-:W-:Y:S01]  /*3580*/  PLOP3.LUT P0, PT, PT, PT, UP4, 0x80, 0x8 ;  /* 0x000000000008781c */ /* 0x000fe20003f0f048 */
[----:B------:R-:W-:Y:S01]  /*3590*/  VIADD R3, R0, 0xa0 ;  /* 0x000000a000037836 */ /* 0x000fe20000000000 */
[----:B-1----:R-:W1:Y:S02]  /*35a0*/  SYNCS.PHASECHK.TRANS64.TRYWAIT P1, [R0+URZ+0x90], R2 ;  /* 0x00009002000075a7 */ /* 0x002e6400080211ff */
[----:B-1-3--:R-:W-:Y:S09]  /*35b0*/  @!P1 BRA `(.L_x_60) ;  /* 0x00000054005c9947 */ /* 0x00aff20003800000 */
.L_x_153:
[----:B------:R-:W-:Y:S01]  /*35c0*/  LEA R4, R10, UR26, 0x4 ;  /* 0x0000001a0a047c11 */ /* 0x000fe2000f8e20ff */
[----:B------:R-:W-:Y:S01]  /*35d0*/  @UP4 ULEA UR4, UR24, UR26, 0x3 ;  /* 0x0000001a18044291 */ /* 0x000fe2000f8e18ff */
[----:B------:R-:W-:Y:S01]  /*35e0*/  PLOP3.LUT P2, PT, PT, PT, PT, 0x80, 0x8 ;  /* 0x000000000008781c */ /* 0x000fe20003f4f070 */
[----:B------:R-:W-:Y:S01]  /*35f0*/  ULEA UR31, UR30, UR26, 0x3 ;  /* 0x0000001a1e1f7291 */ /* 0x000fe2000f8e18ff */
[----:B------:R-:W-:Y:S02]  /*3600*/  PRMT R3, RZ, 0x654, R3 ;  /* 0x00000654ff037816 */ /* 0x000fe40000000003 */
[----:B------:R-:W2:Y:S01]  /*3610*/  LDS.128 R4, [R4+0x120] ;  /* 0x0001200004047984 */ /* 0x000ea20000000c00 */
[----:B-1----:R-:W-:Y:S02]  /*3620*/  @P0 SHF.L.U32 R2, R8, 0x1f, RZ ;  /* 0x0000001f08020819 */ /* 0x002fe400000006ff */
[----:B------:R-:W-:Y:S01]  /*3630*/  SHF.L.U32 R0, R11, 0x1f, RZ ;  /* 0x0000001f0b007819 */ /* 0x000fe200000006ff */
[----:B------:R-:W-:Y:S01]  /*3640*/  @!PT LDS RZ, [RZ] ;  /* 0x00000000fffff984 */ /* 0x000fe20000000800 */
[----:B------:R-:W-:Y:S01]  /*3650*/  @!PT LDS RZ, [RZ] ;  /* 0x00000000fffff984 */ /* 0x000fe20000000800 */
[----:B------:R-:W-:Y:S01]  /*3660*/  @!PT LDS RZ, [RZ] ;  /* 0x00000000fffff984 */ /* 0x000fe20000000800 */
[----:B------:R-:W-:Y:S01]  /*3670*/  @!PT LDS RZ, [RZ] ;  /* 0x00000000fffff984 */ /* 0x000fe20000000800 */
[----:B------:R1:W-:Y:S06]  /*3680*/  MEMBAR.ALL.CTA ;  /* 0x0000000000007992 */ /* 0x0003ec0000008000 */
[----:B-1----:R-:W1:Y:S02]  /*3690*/  FENCE.VIEW.ASYNC.S ;  /* 0x00000000000073c6 */ /* 0x002e640000000000 */
[----:B-1----:R1:W-:Y:S01]  /*36a0*/  SYNCS.ARRIVE.TRANS64.RED.A1T0 RZ, [R3+URZ], RZ ;  /* 0x000000ff03ff79a7 */ /* 0x0023e200081004ff */
[----:B------:R1:W3:Y:S01]  /*36b0*/  @P0 SYNCS.PHASECHK.TRANS64.TRYWAIT P2, [UR4], R2 ;  /* 0x00000002ff0005a7 */ /* 0x0002e20008041104 */
[----:B------:R-:W-:Y:S01]  /*36c0*/  ULEA.HI UR4, UR30, UR30, URZ, 0x1 ;  /* 0x0000001e1e047291 */ /* 0x000fe2000f8f08ff */
[----:B--2---:R-:W-:-:S03]  /*36d0*/  LOP3.LUT P1, RZ, R6, 0x1, RZ, 0xc0, !PT ;  /* 0x0000000106ff7812 */ /* 0x004fc6000782c0ff */
[----:B------:R-:W-:Y:S02]  /*36e0*/  USHF.L.U32 UR11, UR4, 0x6, URZ ;  /* 0x00000006040b7899 */ /* 0x000fe400080006ff */
[----:B------:R-:W-:Y:S02]  /*36f0*/  ULOP3.LUT UR4, UR4, 0xffe, URZ, 0xc0, !UPT ;  /* 0x00000ffe04047892 */ /* 0x000fe4000f8ec0ff */
[----:B------:R-:W-:Y:S02]  /*3700*/  ULOP3.LUT UR11, UR11, 0xffffff80, URZ, 0xc0, !UPT ;  /* 0xffffff800b0b7892 */ /* 0x000fe4000f8ec0ff */
[----:B------:R-:W-:Y:S02]  /*3710*/  UIADD3 UR4, UPT, UPT, -UR4, UR30, URZ ;  /* 0x0000001e04047290 */ /* 0x000fe4000fffe1ff */
[----:B------:R-:W-:Y:S01]  /*3720*/  UIADD3 UR11, UPT, UPT, UR42, UR11, URZ ;  /* 0x0000000b2a0b7290 */ /* 0x000fe2000fffe0ff */
[----:B------:R-:W2:Y:S03]  /*3730*/  SYNCS.PHASECHK.TRANS64.TRYWAIT P0, [UR31+0xd0], R0 ;  /* 0x0000d000ff0075a7 */ /* 0x000ea6000800111f */
[----:B------:R-:W-:Y:S01]  /*3740*/  ULEA UR11, UR4, UR11, 0x14 ;  /* 0x0000000b040b7291 */ /* 0x000fe2000f8ea0ff */
[----:B-123--:R-:W-:Y:S11]  /*3750*/  @!P0 BRA `(.L_x_61) ;  /* 0x0000005400088947 */ /* 0x00eff60003800000 */
.L_x_155:
[----:B------:R-:W-:Y:S01]  /*3760*/  IADD3 R10, PT, PT, R10, 0x1, RZ ;  /* 0x000000010a0a7810 */ /* 0x000fe20007ffe0ff */
[----:B------:R-:W-:Y:S06]  /*3770*/  BRA.U !UP4, `(.L_x_62) ;  /* 0x000000010cc07547 */ /* 0x000fec000b800000 */
[----:B------:R-:W-:Y:S01]  /*3780*/  UPLOP3.LUT UP2, UPT, UPT, UPT, UPT, 0x40, 0x4 ;  /* 0x000000000004789c */ /* 0x000fe20003f4e870 */
[----:B------:R-:W-:Y:S01]  /*3790*/  UMOV UR23, UR41 ;  /* 0x0000002900177c82 */ /* 0x000fe20008000000 */
[----:B------:R-:W-:Y:S01]  /*37a0*/  UMOV UR22, UR40 ;  /* 0x0000002800167c82 */ /* 0x000fe20008000000 */
[----:B------:R-:W-:-:S08]  /*37b0*/  UMOV UR10, UR24 ;  /* 0x00000018000a7c82 */ /* 0x000fd00008000000 */
.L_x_65:
[----:B------:R-:W-:Y:S02]  /*37c0*/  UIADD3 UR23, UPT, UPT, UR23, 0x1, URZ ;  /* 0x0000000117177890 */ /* 0x000fe4000fffe0ff */
[----:B--2---:R-:W-:Y:S02]  /*37d0*/  ULEA UR5, UR10, UR26, 0x3 ;  /* 0x0000001a0a057291 */ /* 0x004fe4000f8e18ff */
[----:B------:R-:W-:Y:S01]  /*37e0*/  UISETP.NE.AND UP3, UPT, UR23, URZ, UPT ;  /* 0x000000ff1700728c */ /* 0x000fe2000bf65270 */
[----:B---3--:R-:W-:Y:S10]  /*37f0*/  @P2 BRA `(.L_x_63) ;  /* 0x00000000000c2947 */ /* 0x008ff40003800000 */
[----:B-1----:R-:W-:Y:S04]  /*3800*/  SHF.L.U32 R2, R8, 0x1f, RZ ;  /* 0x0000001f08027819 */ /* 0x002fe800000006ff */
[----:B------:R-:W1:Y:S02]  /*3810*/  SYNCS.PHASECHK.TRANS64.TRYWAIT P0, [UR5], R2 ;  /* 0x00000002ff0075a7 */ /* 0x000e640008001105 */
[----:B-1----:R-:W-:Y:S05]  /*3820*/  @!P0 BRA `(.L_x_64) ;  /* 0x0000005000ec8947 */ /* 0x002fea0003800000 */
.L_x_63:
[----:B------:R-:W-:Y:S01]  /*3830*/  UISETP.NE.AND UP0, UPT, UR22, 0x1, UPT ;  /* 0x000000011600788c */ /* 0x000fe2000bf05270 */
[----:B------:R-:W-:Y:S01]  /*3840*/  PLOP3.LUT P2, PT, PT, PT, PT, 0x80, 0x8 ;  /* 0x000000000008781c */ /* 0x000fe20003f4f070 */
[----:B------:R-:W-:Y:S02]  /*3850*/  UIADD3 UR4, UPT, UPT, UR10, 0x1, URZ ;  /* 0x000000010a047890 */ /* 0x000fe4000fffe0ff */
[----:B------:R-:W-:Y:S02]  /*3860*/  UIADD3 UR25, UPT, UPT, UR5, 0x20, URZ ;  /* 0x0000002005197890 */ /* 0x000fe4000fffe0ff */
[----:B------:R-:W-:Y:S01]  /*3870*/  UISETP.NE.AND UP1, UPT, UR4, 0x4, UPT ;  /* 0x000000040400788c */ /* 0x000fe2000bf25270 */
[----:B------:R-:W-:Y:S01]  /*3880*/  PLOP3.LUT P0, PT, PT, PT, UP0, 0x80, 0x8 ;  /* 0x000000000008781c */ /* 0x000fe20003f0f008 */
[----:B------:R-:W-:Y:S02]  /*3890*/  UIADD3 UR22, UPT, UPT, UR22, -0x1, URZ ;  /* 0xffffffff16167890 */ /* 0x000fe4000fffe0ff */
[----:B------:R-:W-:Y:S02]  /*38a0*/  USEL UR6, URZ, 0x1, UP1 ;  /* 0x00000001ff067887 */ /* 0x000fe40008800000 */
[----:B------:R-:W-:Y:S01]  /*38b0*/  USEL UR24, UR4, URZ, UP1 ;  /* 0x000000ff04187287 */ /* 0x000fe20008800000 */
[----:B------:R-:W-:Y:S01]  /*38c0*/  UMOV UR7, 0x40004040 ;  /* 0x4000404000077882 */ /* 0x000fe20000000000 */
[----:B------:R-:W-:Y:S02]  /*38d0*/  UMOV UR5, 0x40004040 ;  /* 0x4000404000057882 */ /* 0x000fe40000000000 */
[----:B------:R-:W-:Y:S01]  /*38e0*/  @UP0 ULEA UR4, UR24, UR26, 0x3 ;  /* 0x0000001a18040291 */ /* 0x000fe2000f8e18ff */
[----:B------:R-:W-:Y:S01]  /*38f0*/  LOP3.LUT R8, R8, UR6, RZ, 0x3c, !PT ;  /* 0x0000000608087c12 */ /* 0x000fe2000f8e3cff */
[----:B------:R-:W-:Y:S01]  /*3900*/  ULEA UR6, UR10, UR29, 0xa ;  /* 0x0000001d0a067291 */ /* 0x000fe2000f8e50ff */
[----:B------:R-:W-:Y:S02]  /*3910*/  UMOV UR21, 0x40004040 ;  /* 0x4000404000157882 */ /* 0x000fe40000000000 */
[----:B-1----:R-:W-:Y:S01]  /*3920*/  @P0 SHF.L.U32 R0, R8, 0x1f, RZ ;  /* 0x0000001f08000819 */ /* 0x002fe200000006ff */
[----:B------:R-:W-:Y:S02]  /*3930*/  UIADD3 UR20, UPT, UPT, UR6, 0x2, URZ ;  /* 0x0000000206147890 */ /* 0x000fe4000fffe0ff */
[----:B------:R-:W-:Y:S01]  /*3940*/  UIADD3 UR16, UPT, UPT, UR6, 0x4, URZ ;  /* 0x0000000406107890 */ /* 0x000fe2000fffe0ff */
[----:B------:R2:W3:Y:S01]  /*3950*/  @P0 SYNCS.PHASECHK.TRANS64.TRYWAIT P2, [UR4], R0 ;  /* 0x00000000ff0005a7 */ /* 0x0004e20008041104 */
[----:B------:R-:W-:Y:S02]  /*3960*/  ULEA UR4, UR10, UR28, 0x9 ;  /* 0x0000001c0a047291 */ /* 0x000fe4000f8e48ff */
[----:B------:R-:W-:Y:S02]  /*3970*/  UIADD3 UR12, UPT, UPT, UR6, 0x6, URZ ;  /* 0x00000006060c7890 */ /* 0x000fe4000fffe0ff */
[----:B------:R-:W-:Y:S02]  /*3980*/  UIADD3 UR18, UPT, UPT, UR4, 0x2, URZ ;  /* 0x0000000204127890 */ /* 0x000fe4000fffe0ff */
[----:B------:R-:W-:Y:S02]  /*3990*/  UIADD3 UR14, UPT, UPT, UR4, 0x4, URZ ;  /* 0x00000004040e7890 */ /* 0x000fe4000fffe0ff */
[----:B------:R-:W-:Y:S01]  /*39a0*/  UIADD3 UR8, UPT, UPT, UR4, 0x6, URZ ;  /* 0x0000000604087890 */ /* 0x000fe2000fffe0ff */
[----:B------:R2:W-:Y:S01]  /*39b0*/  UTCHMMA gdesc[UR4], gdesc[UR6], tmem[UR11], tmem[UR38], idesc[UR39], UP2 ;  /* 0x00ff2606040075ea */ /* 0x0005e2000900000b */
[----:B------:R-:W-:Y:S01]  /*39c0*/  UPLOP3.LUT UP2, UPT, UPT, UPT, UPT, 0x80, 0x8 ;  /* 0x000000000008789c */ /* 0x000fe20003f4f070 */
[----:B------:R-:W-:Y:S01]  /*39d0*/  UMOV UR19, 0x40004040 ;  /* 0x4000404000137882 */ /* 0x000fe20000000000 */
[----:B------:R-:W-:Y:S01]  /*39e0*/  UMOV UR17, 0x40004040 ;  /* 0x4000404000117882 */ /* 0x000fe20000000000 */
[----:B------:R2:W-:Y:S01]  /*39f0*/  UTCHMMA gdesc[UR18], gdesc[UR20], tmem[UR11], tmem[UR36], idesc[UR37], UPT ;  /* 0x00ff2414120075ea */ /* 0x0005e2000b80000b */
[----:B------:R-:W-:Y:S01]  /*3a00*/  UMOV UR15, 0x40004040 ;  /* 0x40004040000f7882 */ /* 0x000fe20000000000 */
[----:B------:R-:W-:Y:S01]  /*3a10*/  UMOV UR13, 0x40004040 ;  /* 0x40004040000d7882 */ /* 0x000fe20000000000 */
[----:B------:R-:W-:Y:S01]  /*3a20*/  UMOV UR9, 0x40004040 ;  /* 0x4000404000097882 */ /* 0x000fe20000000000 */
[----:B------:R2:W-:Y:S01]  /*3a30*/  UTCHMMA gdesc[UR14], gdesc[UR16], tmem[UR11], tmem[UR34], idesc[UR35], UPT ;  /* 0x00ff22100e0075ea */ /* 0x0005e2000b80000b */
[----:B------:R2:W-:Y:S01]  /*3a40*/  UTCHMMA gdesc[UR8], gdesc[UR12], tmem[UR11], tmem[UR32], idesc[UR33], UPT ;  /* 0x00ff200c080075ea */ /* 0x0005e2000b80000b */
[----:B------:R2:W-:Y:S01]  /*3a50*/  UTCBAR.MULTICAST [UR25], URZ, UR27 ;  /* 0x000000ff190073e9 */ /* 0x0005e2000800081b */
[----:B------:R-:W-:Y:S01]  /*3a60*/  UMOV UR10, UR24 ;  /* 0x00000018000a7c82 */ /* 0x000fe20008000000 */
[----:B------:R-:W-:Y:S05]  /*3a70*/  BRA.U UP3, `(.L_x_65) ;  /* 0xfffffffd03507547 */ /* 0x000fea000b83ffff */
.L_x_62:
[----:B--2---:R-:W-:Y:S01]  /*3a80*/  UIADD3 UR4, UPT, UPT, UR30, 0x1, URZ ;  /* 0x000000011e047890 */ /* 0x004fe2000fffe0ff */
[C---:B------:R-:W-:Y:S01]  /*3a90*/  ISETP.NE.AND P0, PT, R10.reuse, 0x2, PT ;  /* 0x000000020a00780c */ /* 0x040fe20003f05270 */
[----:B------:R-:W-:Y:S02]  /*3aa0*/  UIADD3 UR5, UPT, UPT, UR31, 0xb0, URZ ;  /* 0x000000b01f057890 */ /* 0x000fe4000fffe0ff */
[----:B------:R-:W-:Y:S01]  /*3ab0*/  UISETP.NE.AND UP0, UPT, UR4, 0x4, UPT ;  /* 0x000000040400788c */ /* 0x000fe2000bf05270 */
[----:B-1----:R-:W-:Y:S02]  /*3ac0*/  SEL R0, RZ, 0x1, P0 ;  /* 0x00000001ff007807 */ /* 0x002fe40000000000 */
[----:B------:R-:W-:Y:S01]  /*3ad0*/  SEL R10, R10, RZ, P0 ;  /* 0x000000ff0a0a7207 */ /* 0x000fe20000000000 */
[----:B------:R-:W-:Y:S01]  /*3ae0*/  USEL UR6, URZ, 0x1, UP0 ;  /* 0x00000001ff067887 */ /* 0x000fe20008000000 */
[----:B------:R-:W-:Y:S01]  /*3af0*/  LOP3.LUT R9, R9, R0, RZ, 0x3c, !PT ;  /* 0x0000000009097212 */ /* 0x000fe200078e3cff */
[----:B------:R-:W-:Y:S01]  /*3b00*/  USEL UR30, UR4, URZ, UP0 ;  /* 0x000000ff041e7287 */ /* 0x000fe20008000000 */
[----:B------:R1:W-:Y:S03]  /*3b10*/  UTCBAR [UR5], URZ ;  /* 0x000000ff050073e9 */ /* 0x0003e600080000ff */
[----:B------:R-:W-:Y:S01]  /*3b20*/  LOP3.LUT R11, R11, UR6, RZ, 0x3c, !PT ;  /* 0x000000060b0b7c12 */ /* 0x000fe2000f8e3cff */
[----:B------:R-:W-:Y:S07]  /*3b30*/  @P1 BRA `(.L_x_66) ;  /* 0xfffffff800881947 */ /* 0x000fee000383ffff */
[----:B------:R-:W2:Y:S01]  /*3b40*/  S2UR UR8, SR_CgaCtaId ;  /* 0x00000000000879c3 */ /* 0x000ea20000008800 */
[----:B------:R-:W-:Y:S01]  /*3b50*/  ELECT P0, URZ, PT ;  /* 0x0000000000ff782f */ /* 0x000fe20003800000 */
[----:B------:R-:W-:Y:S01]  /*3b60*/  IMAD.MOV.U32 R0, RZ, RZ, 0x1 ;  /* 0x00000001ff007424 */ /* 0x000fe200078e00ff */
[----:B------:R-:W-:Y:S01]  /*3b70*/  UIADD3 UR26, UPT, UPT, UR26, 0xd0, URZ ;  /* 0x000000d01a1a7890 */ /* 0x000fe2000fffe0ff */
[----:B------:R-:W-:Y:S01]  /*3b80*/  SHF.L.U32 R2, R11, 0x1f, RZ ;  /* 0x0000001f0b027819 */ /* 0x000fe200000006ff */
[----:B------:R-:W-:-:S03]  /*3b90*/  UMOV UR4, 0x40 ;  /* 0x0000004000047882 */ /* 0x000fc60000000000 */
[----:B------:R-:W-:Y:S01]  /*3ba0*/  UVIRTCOUNT.DEALLOC.SMPOOL 0x80 ;  /* 0x000000800000784c */ /* 0x000fe20000000000 */
[----:B--2---:R-:W-:Y:S02]  /*3bb0*/  ULEA UR8, UR8, UR4, 0x18 ;  /* 0x0000000408087291 */ /* 0x004fe4000f8ec0ff */
[----:B------:R-:W-:-:S07]  /*3bc0*/  ULEA UR4, UR30, UR26, 0x3 ;  /* 0x0000001a1e047291 */ /* 0x000fce000f8e18ff */
[----:B------:R2:W-:Y:S02]  /*3bd0*/  @P0 STS.U8 [UR8+0x1c], R0 ;  /* 0x00001c00ff000988 */ /* 0x0005e40008000008 */
[----:B------:R-:W4:Y:S02]  /*3be0*/  SYNCS.PHASECHK.TRANS64.TRYWAIT P0, [UR4], R2 ;  /* 0x00000002ff0075a7 */ /* 0x000f240008001104 */
[----:B--2-4-:R-:W-:Y:S05]  /*3bf0*/  @!P0 BRA `(.L_x_67) ;  /* 0x0000005000108947 */ /* 0x014fea0003800000 */
.L_x_158:
[----:B------:R-:W-:-:S04]  /*3c00*/  UIADD3 UR4, UPT, UPT, UR30, 0x1, URZ ;  /* 0x000000011e047890 */ /* 0x000fc8000fffe0ff */
[----:B------:R-:W-:-:S04]  /*3c10*/  UISETP.NE.AND UP0, UPT, UR4, 0x4, UPT ;  /* 0x000000040400788c */ /* 0x000fc8000bf05270 */
[----:B------:R-:W-:Y:S02]  /*3c20*/  USEL UR6, URZ, 0x1, UP0 ;  /* 0x00000001ff067887 */ /* 0x000fe40008000000 */
[----:B------:R-:W-:-:S04]  /*3c30*/  USEL UR4, UR4, URZ, UP0 ;  /* 0x000000ff04047287 */ /* 0x000fc80008000000 */
[----:B-1----:R-:W-:Y:S01]  /*3c40*/  ULEA UR5, UR4, UR26, 0x3 ;  /* 0x0000001a04057291 */ /* 0x002fe2000f8e18ff */
[----:B--2---:R-:W-:-:S04]  /*3c50*/  LOP3.LUT R2, R11, UR6, RZ, 0x3c, !PT ;  /* 0x000000060b027c12 */ /* 0x004fc8000f8e3cff */
[----:B------:R-:W-:-:S04]  /*3c60*/  SHF.L.U32 R3, R2, 0x1f, RZ ;  /* 0x0000001f02037819 */ /* 0x000fc800000006ff */
[----:B------:R-:W1:Y:S02]  /*3c70*/  SYNCS.PHASECHK.TRANS64.TRYWAIT P0, [UR5], R3 ;  /* 0x00000003ff0075a7 */ /* 0x000e640008001105 */
[----:B-1----:R-:W-:Y:S05]  /*3c80*/  @!P0 BRA `(.L_x_68) ;  /* 0x0000005000048947 */ /* 0x002fea0003800000 */
.L_x_160:
        /* <DEDUP_REMOVED lines=9> */
.L_x_162:
[----:B------:R-:W-:-:S04]  /*3d20*/  UIADD3 UR4, UPT, UPT, UR4, 0x1, URZ ;  /* 0x0000000104047890 */ /* 0x000fc8000fffe0ff */
[----:B------:R-:W-:-:S04]  /*3d30*/  UISETP.NE.AND UP0, UPT, UR4, 0x4, UPT ;  /* 0x000000040400788c */ /* 0x000fc8000bf05270 */
[----:B------:R-:W-:Y:S02]  /*3d40*/  USEL UR5, URZ, 0x1, UP0 ;  /* 0x00000001ff057887 */ /* 0x000fe40008000000 */
[----:B------:R-:W-:-:S04]  /*3d50*/  USEL UR4, UR4, URZ, UP0 ;  /* 0x000000ff04047287 */ /* 0x000fc80008000000 */
[----:B------:R-:W-:Y:S01]  /*3d60*/  ULEA UR4, UR4, UR26, 0x3 ;  /* 0x0000001a04047291 */ /* 0x000fe2000f8e18ff */
[----:B------:R-:W-:-:S04]  /*3d70*/  LOP3.LUT R2, R2, UR5, RZ, 0x3c, !PT ;  /* 0x0000000502027c12 */ /* 0x000fc8000f8e3cff */
[----:B------:R-:W-:-:S04]  /*3d80*/  SHF.L.U32 R2, R2, 0x1f, RZ ;  /* 0x0000001f02027819 */ /* 0x000fc800000006ff */
[----:B------:R-:W2:Y:S02]  /*3d90*/  SYNCS.PHASECHK.TRANS64.TRYWAIT P0, [UR4], R2 ;  /* 0x00000002ff0075a7 */ /* 0x000ea40008001104 */
[----:B--2---:R-:W-:Y:S05]  /*3da0*/  @!P0 BRA `(.L_x_70) ;  /* 0x0000004c00ec8947 */ /* 0x004fea0003800000 */
.L_x_164:
[----:B------:R-:W-:Y:S01]  /*3db0*/  NOP ;  /* 0x0000000000007918 */ /* 0x000fe20000000000 */
[----:B-1----:R-:W1:Y:S01]  /*3dc0*/  LDS R0, [UR8+0x14] ;  /* 0x00001408ff007984 */ /* 0x002e620008000800 */
[----:B------:R-:W-:Y:S01]  /*3dd0*/  ULOP3.LUT UR4, UR42, 0xffff, URZ, 0xc0, !UPT ;  /* 0x0000ffff2a047892 */ /* 0x000fe2000f8ec0ff */
[----:B------:R-:W-:Y:S01]  /*3de0*/  UMOV UR5, 0xffff ;  /* 0x0000ffff00057882 */ /* 0x000fe20000000000 */
[----:B------:R-:W-:Y:S02]  /*3df0*/  UMOV UR6, 0x1 ;  /* 0x0000000100067882 */ /* 0x000fe40000000000 */
[----:B------:R-:W-:-:S04]  /*3e00*/  USHF.R.U32.HI UR4, URZ, 0x5, UR4 ;  /* 0x00000005ff047899 */ /* 0x000fc80008011604 */
[----:B------:R-:W-:Y:S02]  /*3e10*/  USHF.L.U32 UR5, UR5, UR4, URZ ;  /* 0x0000000405057299 */ /* 0x000fe400080006ff */
[----:B------:R-:W-:-:S04]  /*3e20*/  USHF.L.U32 UR4, UR6, UR4, URZ ;  /* 0x0000000406047299 */ /* 0x000fc800080006ff */
[----:B-1----:R-:W-:-:S04]  /*3e30*/  LOP3.LUT R0, R0, UR5, RZ, 0xc0, !PT ;  /* 0x0000000500007c12 */ /* 0x002fc8000f8ec0ff */
[----:B------:R-:W-:-:S13]  /*3e40*/  ISETP.NE.AND P0, PT, R0, UR5, PT ;  /* 0x0000000500007c0c */ /* 0x000fda000bf05270 */
[----:B------:R-:W-:Y:S05]  /*3e50*/  @P0 BRA `(.L_x_71) ;  /* 0x0000000000580947 */ /* 0x000fea0003800000 */
[----:B------:R-:W1:Y:S02]  /*3e60*/  LDS R0, [UR8+0x18] ;  /* 0x00001808ff007984 */ /* 0x000e640008000800 */
[----:B-1----:R-:W-:-:S04]  /*3e70*/  LOP3.LUT R0, R0, UR4, RZ, 0xc0, !PT ;  /* 0x0000000400007c12 */ /* 0x002fc8000f8ec0ff */
[----:B------:R-:W-:-:S13]  /*3e80*/  ISETP.NE.AND P0, PT, R0, UR4, PT ;  /* 0x0000000400007c0c */ /* 0x000fda000bf05270 */
[----:B------:R-:W-:Y:S05]  /*3e90*/  @P0 BRA `(.L_x_72) ;  /* 0x00000000003c0947 */ /* 0x000fea0003800000 */
[----:B------:R-:W1:Y:S01]  /*3ea0*/  S2R R2, SR_LANEID ;  /* 0x0000000000027919 */ /* 0x000e620000000000 */
[----:B------:R-:W-:-:S06]  /*3eb0*/  ULOP3.LUT UR5, URZ, UR5, URZ, 0x33, !UPT ;  /* 0x00000005ff057292 */ /* 0x000fcc000f8e33ff */
[----:B------:R-:W-:-:S04]  /*3ec0*/  IMAD.U32 R0, RZ, RZ, UR5 ;  /* 0x00000005ff007e24 */ /* 0x000fc8000f8e00ff */
[----:B------:R2:W4:Y:S02]  /*3ed0*/  REDUX UR7, R0 ;  /* 0x00000000000773c4 */ /* 0x0005240000000000 */
[----:B------:R1:W-:Y:S01]  /*3ee0*/  UTCATOMSWS.AND URZ, UR5 ;  /* 0x0000000500ff79e3 */ /* 0x0003e20008000000 */
[----:B--2---:R-:W-:Y:S01]  /*3ef0*/  LOP3.LUT R0, RZ, UR4, RZ, 0x33, !PT ;  /* 0x00000004ff007c12 */ /* 0x004fe2000f8e33ff */
[----:B------:R-:W-:Y:S02]  /*3f00*/  VOTEU.ANY UR4, UPT, PT ;  /* 0x0000000000047886 */ /* 0x000fe400038e0100 */
[----:B------:R-:W-:Y:S02]  /*3f10*/  UFLO.U32 UR4, UR4 ;  /* 0x00000004000472bd */ /* 0x000fe400080e0000 */
[----:B------:R-:W2:Y:S04]  /*3f20*/  REDUX UR6, R0 ;  /* 0x00000000000673c4 */ /* 0x000ea80000000000 */
[----:B-1----:R-:W-:-:S02]  /*3f30*/  ISETP.EQ.U32.AND P0, PT, R2, UR4, PT ;  /* 0x0000000402007c0c */ /* 0x002fc4000bf02070 */
[----:B----4-:R-:W-:-:S11]  /*3f40*/  MOV R2, UR7 ;  /* 0x0000000700027c02 */ /* 0x010fd60008000f00 */
[----:B------:R1:W-:Y:S01]  /*3f50*/  @P0 ATOMS.AND RZ, [UR8+0x14], R2 ;  /* 0x00001402ffff098c */ /* 0x0003e2000a800008 */
[----:B--2---:R-:W-:-:S05]  /*3f60*/  IMAD.U32 R0, RZ, RZ, UR6 ;  /* 0x00000006ff007e24 */ /* 0x004fca000f8e00ff */
[----:B------:R1:W-:Y:S01]  /*3f70*/  @P0 ATOMS.AND RZ, [UR8+0x18], R0 ;  /* 0x00001800ffff098c */ /* 0x0003e2000a800008 */
[----:B------:R-:W-:Y:S05]  /*3f80*/  BRA `(.L_x_73) ;  /* 0x0000000000147947 */ /* 0x000fea0003800000 */
.L_x_72:
[----:B------:R-:W-:Y:S02]  /*3f90*/  MOV R2, 0x3fb0 ;  /* 0x00003fb000027802 */ /* 0x000fe40000000f00 */
[----:B---3-5:R-:W-:Y:S05]  /*3fa0*/  CALL.REL.NOINC `($__internal_0_$__cuda_sm10x_tcgen05_guardrail_trap_col_being_dealloced_not_returned_by_alloc) ;  /* 0x0000005000d47944 */ /* 0x028fea0003c00000 */
[----:B------:R-:W-:Y:S05]  /*3fb0*/  BRA `(.L_x_73) ;  /* 0x0000000000087947 */ /* 0x000fea0003800000 */
.L_x_71:
[----:B------:R-:W-:Y:S02]  /*3fc0*/  MOV R2, 0x3fe0 ;  /* 0x00003fe000027802 */ /* 0x000fe40000000f00 */
[----:B---3-5:R-:W-:Y:S05]  /*3fd0*/  CALL.REL.NOINC `($__internal_2_$__cuda_sm10x_tcgen05_guardrail_trap_unallocated_columns_being_dealloced) ;  /* 0x0000005000e07944 */ /* 0x028fea0003c00000 */
.L_x_73:
[----:B------:R-:W-:Y:S01]  /*3fe0*/  NOP ;  /* 0x0000000000007918 */ /* 0x000fe20000000000 */
[----:B------:R-:W-:Y:S05]  /*3ff0*/  EXIT ;  /* 0x000000000000794d */ /* 0x000fea0003800000 */
.L_x_55:
[----:B------:R-:W-:-:S09]  /*4000*/  UISETP.NE.OR UP0, UPT, UR17, 0x3, !UP3 ;  /* 0x000000031100788c */ /* 0x000fd2000df05670 */
[----:B------:R-:W-:Y:S05]  /*4010*/  BRA.U UP0, `(.L_x_74) ;  /* 0x00000011005c7547 */ /* 0x000fea000b800000 */
[----:B------:R-:W2:Y:S01]  /*4020*/  S2UR UR10, SR_CgaCtaId ;  /* 0x00000000000a79c3 */ /* 0x000ea20000008800 */
[----:B------:R-:W3:Y:S01]  /*4030*/  LDCU UR31, c[0x0][0x370] ;  /* 0x00006e00ff1f77ac */ /* 0x000ee20008000800 */
[----:B------:R-:W-:Y:S02]  /*4040*/  HFMA2 R13, -RZ, RZ, 0, 0 ;  /* 0x00000000ff0d7431 */ /* 0x000fe400000001ff */
[----:B------:R-:W-:Y:S01]  /*4050*/  IMAD.MOV.U32 R15, RZ, RZ, 0x1 ;  /* 0x00000001ff0f7424 */ /* 0x000fe200078e00ff */
[----:B------:R-:W-:Y:S01]  /*4060*/  MOV R7, 0x1000 ;  /* 0x0000100000077802 */ /* 0x000fe20000000f00 */
[----:B------:R-:W3:Y:S01]  /*4070*/  LDCU.128 UR44, c[0x0][0xb10] ;  /* 0x00016200ff2c77ac */ /* 0x000ee20008000c00 */
[----:B------:R-:W-:Y:S01]  /*4080*/  IMAD.MOV.U32 R14, RZ, RZ, RZ ;  /* 0x000000ffff0e7224 */ /* 0x000fe200078e00ff */
[----:B------:R-:W4:Y:S01]  /*4090*/  LDC.64 R16, c[0x0][0x348] ;  /* 0x0000d200ff107b82 */ /* 0x000f220000000a00 */
[----:B------:R-:W1:Y:S01]  /*40a0*/  LDCU UR30, c[0x0][0x374] ;  /* 0x00006e80ff1e77ac */ /* 0x000e620008000800 */
[----:B------:R-:W2:Y:S06]  /*40b0*/  LDCU UR15, c[0x0][0xb0c] ;  /* 0x00016180ff0f77ac */ /* 0x000eac0008000800 */
[----:B------:R-:W4:Y:S01]  /*40c0*/  LDC.64 R2, c[0x0][0x888] ;  /* 0x00022200ff027b82 */ /* 0x000f220000000a00 */
[----:B------:R-:W4:Y:S01]  /*40d0*/  LDCU UR49, c[0x0][0xb20] ;  /* 0x00016400ff3177ac */ /* 0x000f220008000800 */
[----:B------:R-:W4:Y:S06]  /*40e0*/  LDCU UR4, c[0x0][0xb30] ;  /* 0x00016600ff0477ac */ /* 0x000f2c0008000800 */
[----:B------:R-:W4:Y:S01]  /*40f0*/  LDC.64 R4, c[0x0][0x890] ;  /* 0x00022400ff047b82 */ /* 0x000f220000000a00 */
[----:B------:R-:W-:Y:S01]  /*4100*/  UMOV UR21, 0x400 ;  /* 0x0000040000157882 */ /* 0x000fe20000000000 */
[----:B---3--:R-:W-:-:S02]  /*4110*/  UIMAD.WIDE.U32 UR6, UR31, UR44, URZ ;  /* 0x0000002c1f0672a5 */ /* 0x008fc4000f8e00ff */
[----:B-1----:R-:W-:Y:S02]  /*4120*/  UIMAD.WIDE.U32 UR8, UR30, UR47, URZ ;  /* 0x0000002f1e0872a5 */ /* 0x002fe4000f8e00ff */
[----:B--2---:R-:W-:Y:S02]  /*4130*/  ULEA UR21, UR10, UR21, 0x18 ;  /* 0x000000150a157291 */ /* 0x004fe4000f8ec0ff */
[----:B------:R-:W-:Y:S02]  /*4140*/  UPLOP3.LUT UP3, UPT, UPT, UPT, UPT, 0x40, 0x4 ;  /* 0x000000000004789c */ /* 0x000fe40003f6e870 */
[----:B------:R-:W-:Y:S02]  /*4150*/  UIADD3 UR37, UPT, UPT, UR21, 0x58, URZ ;  /* 0x0000005815257890 */ /* 0x000fe4000fffe0ff */
[----:B------:R-:W-:Y:S02]  /*4160*/  UIADD3 UR33, UPT, UPT, UR21, 0x40, URZ ;  /* 0x0000004015217890 */ /* 0x000fe4000fffe0ff */
[----:B------:R-:W-:-:S02]  /*4170*/  UIADD3 UR25, UPT, UPT, UR21, 0x48, URZ ;  /* 0x0000004815197890 */ /* 0x000fc4000fffe0ff */
[----:B------:R-:W-:Y:S01]  /*4180*/  UIADD3 UR17, UPT, UPT, UR21, 0x50, URZ ;  /* 0x0000005015117890 */ /* 0x000fe2000fffe0ff */
[----:B------:R-:W-:Y:S01]  /*4190*/  UMOV UR6, UR7 ;  /* 0x0000000700067c82 */ /* 0x000fe20008000000 */
[----:B------:R-:W-:Y:S01]  /*41a0*/  UMOV UR41, UR9 ;  /* 0x0000000900297c82 */ /* 0x000fe20008000000 */
[----:B------:R-:W-:Y:S02]  /*41b0*/  UISETP.GE.AND UP0, UPT, UR42, 0x1, UPT ;  /* 0x000000012a00788c */ /* 0x000fe4000bf06270 */
[----:B------:R-:W-:Y:S01]  /*41c0*/  UISETP.NE.AND UP4, UPT, UR42, 0x1, UPT ;  /* 0x000000012a00788c */ /* 0x000fe2000bf85270 */
[----:B------:R-:W1:Y:S01]  /*41d0*/  LDCU.64 UR22, c[0x0][0xb28] ;  /* 0x00016500ff1677ac */ /* 0x000e620008000a00 */
[----:B------:R-:W-:Y:S02]  /*41e0*/  UISETP.NE.AND UP6, UPT, UR15, 0x1, UPT ;  /* 0x000000010f00788c */ /* 0x000fe4000bfc5270 */
[----:B------:R-:W-:Y:S02]  /*41f0*/  UISETP.NE.AND UP5, UPT, UR46, 0x1, UPT ;  /* 0x000000012e00788c */ /* 0x000fe4000bfa5270 */
[----:B------:R-:W-:-:S02]  /*4200*/  UPRMT UR37, UR10, 0x654, UR37 ;  /* 0x000006540a257896 */ /* 0x000fc40008000025 */
[----:B------:R-:W-:Y:S02]  /*4210*/  USHF.R.U32.HI UR43, URZ, UR45, UR6 ;  /* 0x0000002dff2b7299 */ /* 0x000fe40008011606 */
[----:B------:R-:W-:Y:S02]  /*4220*/  UPRMT UR40, UR10, 0x654, UR33 ;  /* 0x000006540a287896 */ /* 0x000fe40008000021 */
[----:B------:R-:W-:Y:S02]  /*4230*/  UPRMT UR39, UR10, 0x654, UR25 ;  /* 0x000006540a277896 */ /* 0x000fe40008000019 */
[----:B------:R-:W-:Y:S02]  /*4240*/  UPRMT UR38, UR10, 0x654, UR17 ;  /* 0x000006540a267896 */ /* 0x000fe40008000011 */
[----:B----4-:R-:W-:Y:S02]  /*4250*/  USHF.R.U32.HI UR41, URZ, UR49, UR41 ;  /* 0x00000031ff297299 */ /* 0x010fe40008011629 */
[----:B------:R-:W-:-:S11]  /*4260*/  UISETP.NE.AND UP2, UPT, UR4, 0x1, UPT ;  /* 0x000000010400788c */ /* 0x000fd6000bf45270 */
.L_x_85:
[C---:B------:R-:W-:Y:S02]  /*4270*/  LEA R12, R14.reuse, UR21, 0x3 ;  /* 0x000000150e0c7c11 */ /* 0x040fe4000f8e18ff */
[----:B------:R-:W-:Y:S02]  /*4280*/  SHF.L.U32 R0, R13, 0x1f, RZ ;  /* 0x0000001f0d007819 */ /* 0x000fe400000006ff */
[----:B------:R-:W-:Y:S02]  /*4290*/  LEA R8, R14, UR21, 0x4 ;  /* 0x000000150e087c11 */ /* 0x000fe4000f8e20ff */
[----:B--2---:R-:W2:Y:S02]  /*42a0*/  SYNCS.PHASECHK.TRANS64.TRYWAIT P0, [R12+URZ+0x90], R0 ;  /* 0x000090000c0075a7 */ /* 0x004ea400080011ff */
[----:B--2---:R-:W-:Y:S05]  /*42b0*/  @!P0 BRA `(.L_x_75) ;  /* 0x0000004800c08947 */ /* 0x004fea0003800000 */
.L_x_165:
        /* <DEDUP_REMOVED lines=8> */
[----:B---3--:R-:W-:Y:S11]  /*4340*/  LOP3.LUT P0, RZ, R10, 0x1, RZ, 0xc0, !PT ;  /* 0x000000010aff7812 */ /* 0x008ff6000780c0ff */
[----:B------:R-:W-:Y:S02]  /*4350*/  @!UPT UIADD3 URZ, UPT, UPT, URZ, URZ, URZ ;  /* 0x000000fffffff290 */ /* 0x000fe4000fffe0ff */
[----:B----4-:R-:W-:Y:S01]  /*4360*/  VOTEU.ANY UP1, P0 ;  /* 0x0000000000ff7886 */ /* 0x010fe20000020100 */
[----:B------:R-:W-:Y:S11]  /*4370*/  PLOP3.LUT P0, PT, PT, PT, UP1, 0x80, 0x8 ;  /* 0x000000000008781c */ /* 0x000ff60003f0f018 */
[----:B------:R-:W-:Y:S02]  /*4380*/  @!UPT UIADD3 URZ, UPT, UPT, URZ, URZ, URZ ;  /* 0x000000fffffff290 */ /* 0x000fe4000fffe0ff */
[----:B--2---:R-:W-:Y:S02]  /*4390*/  @P0 SHF.R.U32.HI R0, RZ, 0x10, R9 ;  /* 0x00000010ff000819 */ /* 0x004fe40000011609 */
[----:B------:R-:W-:Y:S02]  /*43a0*/  @P0 MOV R6, R8 ;  /* 0x0000000800060202 */ /* 0x000fe40000000f00 */
[----:B------:R-:W-:Y:S01]  /*43b0*/  @P0 R2UR UR4, R0 ;  /* 0x00000000000402ca */ /* 0x000fe200000e0000 */
[----:B------:R-:W-:Y:S01]  /*43c0*/  VIADD R0, R12, 0xa0 ;  /* 0x000000a00c007836 */ /* 0x000fe20000000000 */
[----:B------:R-:W-:Y:S02]  /*43d0*/  @P0 LOP3.LUT R8, R9, 0xffff, RZ, 0xc0, !PT ;  /* 0x0000ffff09080812 */ /* 0x000fe400078ec0ff */
[----:B------:R-:W-:Y:S02]  /*43e0*/  @P0 R2UR UR6, R6 ;  /* 0x00000000060602ca */ /* 0x000fe400000e0000 */
[----:B------:R-:W-:Y:S02]  /*43f0*/  PRMT R0, RZ, 0x654, R0 ;  /* 0x00000654ff007816 */ /* 0x000fe40000000000 */
[----:B------:R-:W-:Y:S02]  /*4400*/  @P0 R2UR UR5, R8 ;  /* 0x00000000080502ca */ /* 0x000fe400000e0000 */
[----:B------:R2:W-:Y:S03]  /*4410*/  SYNCS.ARRIVE.TRANS64.RED.A1T0 RZ, [R0+URZ], RZ ;  /* 0x000000ff00ff79a7 */ /* 0x0005e600081004ff */
[----:B------:R-:W-:Y:S04]  /*4420*/  @UP1 UMOV UR29, UR4 ;  /* 0x00000004001d1c82 */ /* 0x000fe80008000000 */
[----:B------:R-:W-:Y:S04]  /*4430*/  @UP1 UMOV UR14, UR6 ;  /* 0x00000006000e1c82 */ /* 0x000fe80008000000 */
[----:B------:R-:W-:Y:S01]  /*4440*/  @UP1 UMOV UR13, UR5 ;  /* 0x00000005000d1c82 */ /* 0x000fe20008000000 */
[----:B------:R-:W-:Y:S05]  /*4450*/  BRA.U !UP0, `(.L_x_76) ;  /* 0x0000000108a47547 */ /* 0x000fea000b800000 */
[----:B------:R-:W-:Y:S02]  /*4460*/  UIMAD.WIDE.U32 UR18, UR13, UR47, URZ ;  /* 0x0000002f0d1272a5 */ /* 0x000fe4000f8e00ff */
[----:B------:R-:W-:Y:S02]  /*4470*/  UIMAD.WIDE.U32 UR26, UR14, UR44, URZ ;  /* 0x0000002c0e1a72a5 */ /* 0x000fe4000f8e00ff */
[----:B------:R-:W-:Y:S02]  /*4480*/  USEL UR4, UR30, UR41, !UP5 ;  /* 0x000000291e047287 */ /* 0x000fe4000e800000 */
[----:B------:R-:W-:Y:S02]  /*4490*/  USEL UR7, UR31, UR43, !UP6 ;  /* 0x0000002b1f077287 */ /* 0x000fe4000f000000 */
[----:B-1----:R-:W-:Y:S02]  /*44a0*/  UIMAD.WIDE.U32 UR8, UR4, UR22, URZ ;  /* 0x00000016040872a5 */ /* 0x002fe4000f8e00ff */
[----:B------:R-:W-:Y:S01]  /*44b0*/  UIMAD.WIDE.U32 UR10, UR7, UR22, URZ ;  /* 0x00000016070a72a5 */ /* 0x000fe2000f8e00ff */
[----:B------:R-:W-:Y:S02]  /*44c0*/  UMOV UR5, UR19 ;  /* 0x0000001300057c82 */ /* 0x000fe40008000000 */
[----:B------:R-:W-:Y:S03]  /*44d0*/  USHF.R.U32.HI UR6, URZ, UR49, UR5 ;  /* 0x00000031ff067299 */ /* 0x000fe60008011605 */
[----:B------:R-:W-:Y:S01]  /*44e0*/  UMOV UR5, UR27 ;  /* 0x0000001b00057c82 */ /* 0x000fe20008000000 */
[----:B------:R-:W-:Y:S02]  /*44f0*/  USEL UR6, UR13, UR6, !UP5 ;  /* 0x000000060d067287 */ /* 0x000fe4000e800000 */
[----:B------:R-:W-:Y:S03]  /*4500*/  USHF.R.U32.HI UR12, URZ, UR45, UR5 ;  /* 0x0000002dff0c7299 */ /* 0x000fe60008011605 */
[----:B------:R-:W-:Y:S02]  /*4510*/  UMOV UR5, UR9 ;  /* 0x0000000900057c82 */ /* 0x000fe40008000000 */
[----:B------:R-:W-:Y:S03]  /*4520*/  @UP4 USHF.R.U32.HI UR4, URZ, UR23, UR5 ;  /* 0x00000017ff044299 */ /* 0x000fe60008011605 */
[----:B------:R-:W-:Y:S01]  /*4530*/  UMOV UR5, UR11 ;  /* 0x0000000b00057c82 */ /* 0x000fe20008000000 */
[----:B------:R-:W-:Y:S02]  /*4540*/  UIMAD UR4, UR42, UR4, URZ ;  /* 0x000000042a0472a4 */ /* 0x000fe4000f8e02ff */
[----:B------:R-:W-:Y:S02]  /*4550*/  @UP4 USHF.R.U32.HI UR7, URZ, UR23, UR5 ;  /* 0x00000017ff074299 */ /* 0x000fe40008011605 */
[----:B------:R-:W-:Y:S02]  /*4560*/  UIMAD.WIDE.U32 UR10, UR6, UR22, URZ ;  /* 0x00000016060a72a5 */ /* 0x000fe4000f8e00ff */
[----:B------:R-:W-:Y:S02]  /*4570*/  USEL UR5, UR14, UR12, !UP6 ;  /* 0x0000000c0e057287 */ /* 0x000fe4000f000000 */
[----:B------:R-:W-:Y:S02]  /*4580*/  UIMAD UR8, UR42, UR7, URZ ;  /* 0x000000072a0872a4 */ /* 0x000fe4000f8e02ff */
[----:B------:R-:W-:Y:S03]  /*4590*/  UISETP.GE.AND UP0, UPT, UR6, UR4, UPT ;  /* 0x000000040600728c */ /* 0x000fe6000bf06270 */
[----:B------:R-:W-:Y:S01]  /*45a0*/  UMOV UR4, UR11 ;  /* 0x0000000b00047c82 */ /* 0x000fe20008000000 */
[----:B------:R-:W-:Y:S02]  /*45b0*/  UISETP.GE.OR UP0, UPT, UR5, UR8, UP0 ;  /* 0x000000080500728c */ /* 0x000fe40008706670 */
[----:B------:R-:W-:Y:S02]  /*45c0*/  USHF.R.U32.HI UR4, URZ, UR23, UR4 ;  /* 0x00000017ff047299 */ /* 0x000fe40008011604 */
[----:B------:R-:W-:Y:S02]  /*45d0*/  UIMAD.WIDE.U32 UR8, UR5, UR22, URZ ;  /* 0x00000016050872a5 */ /* 0x000fe4000f8e00ff */
[----:B------:R-:W-:Y:S04]  /*45e0*/  USEL UR10, UR6, UR4, !UP4 ;  /* 0x00000004060a7287 */ /* 0x000fe8000e000000 */
[----:B------:R-:W-:Y:S01]  /*45f0*/  UIADD3 UR11, UPT, UPT, -UR10, URZ, URZ ;  /* 0x000000ff0a0b7290 */ /* 0x000fe2000fffe1ff */
[----:B------:R-:W-:Y:S02]  /*4600*/  @!UP0 UMOV UR4, UR9 ;  /* 0x0000000900048c82 */ /* 0x000fe40008000000 */
[----:B------:R-:W-:Y:S02]  /*4610*/  @!UP0 USHF.R.U32.HI UR4, URZ, UR23, UR4 ;  /* 0x00000017ff048299 */ /* 0x000fe40008011604 */
[----:B------:R-:W-:Y:S02]  /*4620*/  UIMAD UR8, UR42, UR11, UR6 ;  /* 0x0000000b2a0872a4 */ /* 0x000fe4000f8e0206 */
[----:B------:R-:W-:Y:S04]  /*4630*/  @!UP0 USEL UR4, UR5, UR4, !UP4 ;  /* 0x0000000405048287 */ /* 0x000fe8000e000000 */
[----:B------:R-:W-:Y:S02]  /*4640*/  @!UP0 UIMAD UR8, UR7, UR8, UR4 ;  /* 0x00000008070882a4 */ /* 0x000fe4000f8e0204 */
[----:B------:R-:W-:Y:S02]  /*4650*/  @!UP0 UIADD3 UR9, UPT, UPT, UR10, -UR4, URZ ;  /* 0x800000040a098290 */ /* 0x000fe4000fffe0ff */
[----:B------:R-:W-:Y:S02]  /*4660*/  UIADD3 UR4, UPT, UPT, -UR5, URZ, URZ ;  /* 0x000000ff05047290 */ /* 0x000fe4000fffe1ff */
[----:B------:R-:W-:Y:S02]  /*4670*/  UIADD3 UR7, UPT, UPT, -UR6, URZ, URZ ;  /* 0x000000ff06077290 */ /* 0x000fe4000fffe1ff */
[----:B------:R-:W-:Y:S02]  /*4680*/  @!UP0 UIMAD UR6, UR9, UR42, UR5 ;  /* 0x0000002a090682a4 */ /* 0x000fe4000f8e0205 */
[----:B------:R-:W-:Y:S02]  /*4690*/  UIMAD UR14, UR15, UR4, UR14 ;  /* 0x000000040f0e72a4 */ /* 0x000fe4000f8e020e */
[----:B------:R-:W-:Y:S01]  /*46a0*/  UIMAD UR13, UR46, UR7, UR13 ;  /* 0x000000072e0d72a4 */ /* 0x000fe2000f8e020d */
[----:B------:R-:W-:Y:S02]  /*46b0*/  @!UP0 UMOV UR5, UR8 ;  /* 0x0000000800058c82 */ /* 0x000fe40008000000 */
[----:B------:R-:W-:Y:S02]  /*46c0*/  UIMAD UR14, UR5, UR15, UR14 ;  /* 0x0000000f050e72a4 */ /* 0x000fe4000f8e020e */
[----:B------:R-:W-:Y:S11]  /*46d0*/  UIMAD UR13, UR6, UR46, UR13 ;  /* 0x0000002e060d72a4 */ /* 0x000ff6000f8e020d */
[----:B------:R-:W-:Y:S01]  /*46e0*/  @!UPT UIADD3 URZ, UPT, UPT, URZ, URZ, URZ ;  /* 0x000000fffffff290 */ /* 0x000fe2000fffe0ff */
.L_x_76:
[----:B------:R-:W3:Y:S01]  /*46f0*/  @!UP2 LDCU.128 UR8, c[0x0][0xb10] ;  /* 0x00016200ff08a7ac */ /* 0x000ee20008000c00 */
[C---:B------:R-:W-:Y:S02]  /*4700*/  ISETP.NE.U32.AND P1, PT, R4.reuse, RZ, PT ;  /* 0x000000ff0400720c */ /* 0x040fe40003f25070 */
[----:B------:R-:W-:Y:S02]  /*4710*/  ISETP.NE.U32.AND P0, PT, R4, RZ, PT ;  /* 0x000000ff0400720c */ /* 0x000fe40003f05070 */
[C---:B------:R-:W-:Y:S02]  /*4720*/  ISETP.NE.AND.EX P1, PT, R5.reuse, RZ, PT, P1 ;  /* 0x000000ff0500720c */ /* 0x040fe40003f25310 */
[----:B------:R-:W-:Y:S01]  /*4730*/  ISETP.NE.AND.EX P0, PT, R5, RZ, PT, P0 ;  /* 0x000000ff0500720c */ /* 0x000fe20003f05300 */
[----:B------:R-:W4:Y:S01]  /*4740*/  @!UP2 LDCU UR5, c[0x0][0xb0c] ;  /* 0x00016180ff05a7ac */ /* 0x000f220008000800 */
[----:B------:R-:W-:Y:S01]  /*4750*/  SHF.L.U32 R9, R15, 0x1f, RZ ;  /* 0x0000001f0f097819 */ /* 0x000fe200000006ff */
[----:B------:R-:W-:Y:S02]  /*4760*/  USHF.L.U32 UR35, UR16, 0x6, URZ ;  /* 0x0000000610237899 */ /* 0x000fe400080006ff */
[----:B------:R-:W-:Y:S02]  /*4770*/  USHF.L.U32 UR34, UR20, 0x7, URZ ;  /* 0x0000000714227899 */ /* 0x000fe400080006ff */
[----:B---3--:R-:W-:Y:S07]  /*4780*/  UIMAD.WIDE.U32 UR6, UR14, UR8, URZ ;  /* 0x000000080e0672a5 */ /* 0x008fee000f8e00ff */
[----:B------:R-:W-:Y:S01]  /*4790*/  @!UP2 UMOV UR4, UR7 ;  /* 0x000000070004ac82 */ /* 0x000fe20008000000 */
[----:B----4-:R-:W-:Y:S02]  /*47a0*/  @!UP2 UISETP.NE.AND UP0, UPT, UR5, 0x1, UPT ;  /* 0x000000010500a88c */ /* 0x010fe4000bf05270 */
[----:B------:R-:W-:Y:S02]  /*47b0*/  @!UP2 USHF.R.U32.HI UR4, URZ, UR9, UR4 ;  /* 0x00000009ff04a299 */ /* 0x000fe40008011604 */
[----:B------:R-:W-:Y:S02]  /*47c0*/  UIMAD.WIDE.U32 UR6, UR13, UR11, URZ ;  /* 0x0000000b0d0672a5 */ /* 0x000fe4000f8e00ff */
[----:B------:R-:W-:Y:S02]  /*47d0*/  @!UP2 USEL UR8, UR14, UR4, !UP0 ;  /* 0x000000040e08a287 */ /* 0x000fe4000c000000 */
[----:B------:R-:W-:Y:S03]  /*47e0*/  @!UP2 UISETP.NE.AND UP0, UPT, UR10, 0x1, UPT ;  /* 0x000000010a00a88c */ /* 0x000fe6000bf05270 */
[----:B------:R-:W-:Y:S02]  /*47f0*/  @!UP2 UMOV UR6, UR7 ;  /* 0x000000070006ac82 */ /* 0x000fe40008000000 */
[----:B------:R-:W3:Y:S02]  /*4800*/  @!UP2 LDCU UR4, c[0x0][0xb20] ;  /* 0x00016400ff04a7ac */ /* 0x000ee40008000800 */
[----:B---3--:R-:W-:Y:S04]  /*4810*/  @!UP2 USHF.R.U32.HI UR6, URZ, UR4, UR6 ;  /* 0x00000004ff06a299 */ /* 0x008fe80008011606 */
[----:B------:R-:W-:Y:S04]  /*4820*/  @!UP2 USEL UR6, UR13, UR6, !UP0 ;  /* 0x000000060d06a287 */ /* 0x000fe8000c000000 */
[----:B------:R-:W-:Y:S02]  /*4830*/  @!UP2 UIADD3 UR4, UPT, UPT, -UR8, UR6, URZ ;  /* 0x000000060804a290 */ /* 0x000fe4000fffe1ff */
[----:B------:R-:W-:Y:S02]  /*4840*/  @!UP2 UIADD3 UR6, UPT, UPT, UR8, -UR6, URZ ;  /* 0x800000060806a290 */ /* 0x000fe4000fffe0ff */
[----:B------:R-:W-:Y:S02]  /*4850*/  @!UP2 UIMAD UR14, UR4, UR5, UR14 ;  /* 0x00000005040ea2a4 */ /* 0x000fe4000f8e020e */
[----:B------:R-:W-:Y:S01]  /*4860*/  @!UP2 UIMAD UR13, UR6, UR10, UR13 ;  /* 0x0000000a060da2a4 */ /* 0x000fe2000f8e020d */
[----:B------:R-:W-:Y:S11]  /*4870*/  BRA.U UP3, `(.L_x_77) ;  /* 0x0000000103107547 */ /* 0x000ff6000b800000 */
[----:B------:R-:W-:Y:S04]  /*4880*/  MOV R6, UR48 ;  /* 0x0000003000067c02 */ /* 0x000fe80008000f00 */
[----:B------:R-:W-:Y:S04]  /*4890*/  SHF.L.U32 R6, R6, 0x1f, RZ ;  /* 0x0000001f06067819 */ /* 0x000fe800000006ff */
[----:B------:R-:W3:Y:S02]  /*48a0*/  SYNCS.PHASECHK.TRANS64.TRYWAIT P2, [UR21+0x88], R6 ;  /* 0x00008806ff0075a7 */ /* 0x000ee40008041115 */
[----:B---3--:R-:W-:Y:S05]  /*48b0*/  @!P2 BRA `(.L_x_78) ;  /* 0x000000440054a947 */ /* 0x008fea0003800000 */
.L_x_77:
[----:B------:R-:W-:Y:S05]  /*48c0*/  @!P1 BRA `(.L_x_79) ;  /* 0x0000000000309947 */ /* 0x000fea0003800000 */
[----:B------:R-:W-:Y:S01]  /*48d0*/  ISETP.NE.U32.AND P1, PT, R2, RZ, PT ;  /* 0x000000ff0200720c */ /* 0x000fe20003f25070 */
[----:B------:R-:W3:Y:S01]  /*48e0*/  LDCU.64 UR4, c[0x0][0x358] ;  /* 0x00006b00ff0477ac */ /* 0x000ee20008000a00 */
[----:B------:R-:W-:Y:S02]  /*48f0*/  IMAD.MOV.U32 R45, RZ, RZ, 0x1 ;  /* 0x00000001ff2d7424 */ /* 0x000fe400078e00ff */
[----:B------:R-:W-:Y:S11]  /*4900*/  ISETP.NE.AND.EX P1, PT, R3, RZ, PT, P1 ;  /* 0x000000ff0300720c */ /* 0x000ff60003f25310 */
[----:B------:R-:W-:Y:S02]  /*4910*/  @!UPT UIADD3 URZ, UPT, UPT, URZ, URZ, URZ ;  /* 0x000000fffffff290 */ /* 0x000fe4000fffe0ff */
[----:B------:R-:W4:Y:S01]  /*4920*/  @P1 LDC.64 R10, c[0x0][0x888] ;  /* 0x00022200ff0a1b82 */ /* 0x000f220000000a00 */
[----:B--2---:R-:W-:Y:S04]  /*4930*/  @P1 IMAD R0, R4, UR36, RZ ;  /* 0x0000002404001c24 */ /* 0x004fe8000f8e02ff */
[----:B----4-:R-:W-:Y:S04]  /*4940*/  @P1 IMAD.WIDE R10, R0, 0x4, R10 ;  /* 0x00000004000a1825 */ /* 0x010fe800078e020a */
[----:B------:R-:W-:Y:S01]  /*4950*/  HFMA2 R0, -RZ, RZ, 0, 5.9604644775390625e-08 ;  /* 0x00000001ff007431 */ /* 0x000fe200000001ff */
[----:B---3-5:R3:W5:Y:S04]  /*4960*/  @P1 LDG.E R27, desc[UR4][R10.64] ;  /* 0x000000040a1b1981 */ /* 0x028768000c1e1900 */
[----:B------:R-:W-:Y:S01]  /*4970*/  @!P1 PRMT R45, R0, 0x7610, R45 ;  /* 0x00007610002d9816 */ /* 0x000fe2000000002d */
[----:B---3--:R-:W4:Y:S06]  /*4980*/  @!P1 LDC R27, c[0x0][0x880] ;  /* 0x00022000ff1b9b82 */ /* 0x008f2c0000000800 */
.L_x_79:
[----:B----45:R-:W-:Y:S01]  /*4990*/  @!P0 FSETP.EQ.AND P1, PT, R27, RZ, PT ;  /* 0x000000ff1b00820b */ /* 0x030fe20003f22000 */
[----:B------:R-:W-:Y:S01]  /*49a0*/  @!UPT UIADD3 URZ, UPT, UPT, URZ, URZ, URZ ;  /* 0x000000fffffff290 */ /* 0x000fe2000fffe0ff */
[----:B------:R-:W-:Y:S11]  /*49b0*/  @!P0 BRA `(.L_x_80) ;  /* 0x0000000000188947 */ /* 0x000ff60003800000 */
[----:B------:R-:W-:Y:S02]  /*49c0*/  LOP3.LUT P0, RZ, R45, 0xff, RZ, 0xc0, !PT ;  /* 0x000000ff2dff7812 */ /* 0x000fe4000780c0ff */
[----:B------:R-:W-:Y:S04]  /*49d0*/  ISETP.NE.U32.AND P1, PT, R2, RZ, PT ;  /* 0x000000ff0200720c */ /* 0x000fe80003f25070 */
[----:B------:R-:W-:Y:S04]  /*49e0*/  ISETP.NE.AND.EX P1, PT, R3, RZ, PT, P1 ;  /* 0x000000ff0300720c */ /* 0x000fe80003f25310 */
[----:B------:R-:W-:Y:S03]  /*49f0*/  PLOP3.LUT P1, PT, P1, PT, PT, 0x8, 0x80 ;  /* 0x000000000080781c */ /* 0x000fe60000f2e170 */
[----:B------:R-:W-:Y:S11]  /*4a00*/  @P0 FSETP.EQ.AND P1, PT, R27, RZ, PT ;  /* 0x000000ff1b00020b */ /* 0x000ff60003f22000 */
[----:B------:R-:W-:Y:S02]  /*4a10*/  @!UPT UIADD3 URZ, UPT, UPT, URZ, URZ, URZ ;  /* 0x000000fffffff290 */ /* 0x000fe4000fffe0ff */
.L_x_80:
[----:B------:R-:W3:Y:S01]  /*4a20*/  SYNCS.PHASECHK.TRANS64.TRYWAIT P2, [UR21+0x60], R9 ;  /* 0x00006009ff0075a7 */ /* 0x000ee20008041115 */
[----:B------:R-:W-:Y:S04]  /*4a30*/  ELECT P0, URZ, PT ;  /* 0x0000000000ff782f */ /* 0x000fe80003800000 */
[----:B------:R-:W-:Y:S11]  /*4a40*/  PLOP3.LUT P1, PT, P1, P0, PT, 0xf2, 0x2f ;  /* 0x00000000002f781c */ /* 0x000ff60000f21e72 */
[----:B------:R-:W-:Y:S02]  /*4a50*/  @!UPT UIADD3 URZ, UPT, UPT, URZ, URZ, URZ ;  /* 0x000000fffffff290 */ /* 0x000fe4000fffe0ff */
[----:B------:R-:W-:Y:S05]  /*4a60*/  @!P1 IADD3 R8, P0, PT, R16, 0x580, RZ ;  /* 0x0000058010089810 */ /* 0x000fea0007f1e0ff */
[----:B--2---:R-:W-:Y:S01]  /*4a70*/  @!P1 IMAD.X R6, RZ, RZ, R17, P0 ;  /* 0x000000ffff069224 */ /* 0x004fe200000e0611 */
[----:B---3--:R-:W-:Y:S07]  /*4a80*/  @!P2 BRA `(.L_x_81) ;  /* 0x0000004000f8a947 */ /* 0x008fee0003800000 */
.L_x_168:
[----:B------:R-:W-:Y:S01]  /*4a90*/  @!P1 R2UR UR5, R8 ;  /* 0x00000000080592ca */ /* 0x000fe200000e0000 */
[----:B------:R-:W-:Y:S01]  /*4aa0*/  VOTEU.ALL UP0, P1 ;  /* 0x0000000000ff7886 */ /* 0x000fe20000800000 */
[----:B------:R-:W-:Y:S01]  /*4ab0*/  @!P1 R2UR UR4, R6 ;  /* 0x00000000060492ca */ /* 0x000fe200000e0000 */
[----:B--2---:R-:W-:Y:S01]  /*4ac0*/  @!P1 IMAD.MOV.U32 R0, RZ, RZ, 0x1000 ;  /* 0x00001000ff009424 */ /* 0x004fe200078e00ff */
[----:B------:R-:W-:Y:S01]  /*4ad0*/  UMOV UR6, 0x0 ;  /* 0x0000000000067882 */ /* 0x000fe20000000000 */
[----:B------:R-:W-:Y:S01]  /*4ae0*/  UMOV UR7, 0x10000000 ;  /* 0x1000000000077882 */ /* 0x000fe20000000000 */
[----:B------:R-:W-:Y:S01]  /*4af0*/  @!UP0 UIADD3 UR32, UPT, UPT, UR21, 0x200, URZ ;  /* 0x0000020015208890 */ /* 0x000fe2000fffe0ff */
[----:B------:R-:W-:Y:S01]  /*4b00*/  @!P1 IADD3 R8, P0, PT, R16, 0x580, RZ ;  /* 0x0000058010089810 */ /* 0x000fe20007f1e0ff */
[----:B------:R-:W-:Y:S04]  /*4b10*/  VOTEU.ALL UP0, P1 ;  /* 0x0000000000ff7886 */ /* 0x000fe80000800000 */
[----:B------:R-:W-:Y:S02]  /*4b20*/  @!P1 IMAD.X R6, RZ, RZ, R17, P0 ;  /* 0x000000ffff069224 */ /* 0x000fe400000e0611 */
[----:B------:R-:W-:Y:S02]  /*4b30*/  IMAD.U32 R10, RZ, RZ, UR5 ;  /* 0x00000005ff0a7e24 */ /* 0x000fe4000f8e00ff */
[----:B------:R-:W-:Y:S03]  /*4b40*/  IMAD.U32 R11, RZ, RZ, UR4 ;  /* 0x00000004ff0b7e24 */ /* 0x000fe6000f8e00ff */
[----:B------:R-:W-:Y:S02]  /*4b50*/  @!P1 R2UR UR4, R10 ;  /* 0x000000000a0492ca */ /* 0x000fe400000e0000 */
[----:B------:R-:W-:Y:S11]  /*4b60*/  @!P1 R2UR UR5, R11 ;  /* 0x000000000b0592ca */ /* 0x000ff600000e0000 */
[----:B------:R-:W-:Y:S02]  /*4b70*/  @!UPT UIADD3 URZ, UPT, UPT, URZ, URZ, URZ ;  /* 0x000000fffffff290 */ /* 0x000fe4000fffe0ff */
[----:B------:R2:W-:Y:S01]  /*4b80*/  @!UP0 UTMALDG.3D [UR32], [UR4], desc[UR6] ;  /* 0x00000620040085b4 */ /* 0x0005e20008011000 */
[----:B------:R2:W-:Y:S01]  /*4b90*/  @!P1 SYNCS.ARRIVE.TRANS64.RED.A0TR RZ, [UR21+0x40], R0 ;  /* 0x00004000ffff99a7 */ /* 0x0005e20008300415 */
[----:B------:R-:W-:Y:S01]  /*4ba0*/  SYNCS.ARRIVE.TRANS64.RED.A1T0 RZ, [UR40], RZ ;  /* 0x000000ffffff79a7 */ /* 0x000fe20008100428 */
[----:B------:R-:W3:Y:S02]  /*4bb0*/  SYNCS.PHASECHK.TRANS64.TRYWAIT P2, [UR21+0x68], R9 ;  /* 0x00006809ff0075a7 */ /* 0x000ee40008041115 */
[----:B--23--:R-:W-:Y:S05]  /*4bc0*/  @!P2 BRA `(.L_x_82) ;  /* 0x0000004000c0a947 */ /* 0x00cfea0003800000 */
.L_x_170:
        /* <DEDUP_REMOVED lines=8> */
[----:B------:R-:W-:Y:S01]  /*4c50*/  @!UP0 UIADD3 UR24, UPT, UPT, UR21, 0x1200, URZ ;  /* 0x0000120015188890 */ /* 0x000fe2000fffe0ff */
[----:B------:R-:W-:Y:S01]  /*4c60*/  VOTEU.ALL UP0, P1 ;  /* 0x0000000000ff7886 */ /* 0x000fe20000800000 */
[----:B------:R-:W-:Y:S01]  /*4c70*/  UMOV UR27, UR35 ;  /* 0x00000023001b7c82 */ /* 0x000fe20008000000 */
[----:B------:R-:W-:Y:S02]  /*4c80*/  UMOV UR28, UR36 ;  /* 0x00000024001c7c82 */ /* 0x000fe40008000000 */
[----:B------:R-:W-:Y:S02]  /*4c90*/  IMAD.U32 R10, RZ, RZ, UR5 ;  /* 0x00000005ff0a7e24 */ /* 0x000fe4000f8e00ff */
[----:B------:R-:W-:Y:S02]  /*4ca0*/  IMAD.U32 R11, RZ, RZ, UR4 ;  /* 0x00000004ff0b7e24 */ /* 0x000fe4000f8e00ff */
[----:B------:R-:W-:Y:S01]  /*4cb0*/  @!P1 IMAD.X R6, RZ, RZ, R17, P0 ;  /* 0x000000ffff069224 */ /* 0x000fe200000e0611 */
        /* <DEDUP_REMOVED lines=8> */
.L_x_172:
[----:B------:R-:W-:Y:S01]  /*4d40*/  @!P1 R2UR UR5, R8 ;  /* 0x00000000080592ca */ /* 0x000fe200000e0000 */
[----:B------:R-:W-:Y:S01]  /*4d50*/  VOTEU.ALL UP0, P1 ;  /* 0x0000000000ff7886 */ /* 0x000fe20000800000 */
[----:B------:R-:W-:Y:S01]  /*4d60*/  @!P1 R2UR UR4, R6 ;  /* 0x00000000060492ca */ /* 0x000fe200000e0000 */
[----:B--2---:R-:W-:Y:S01]  /*4d70*/  @!P1 IMAD.MOV.U32 R0, RZ, RZ, 0x1000 ;  /* 0x00001000ff009424 */ /* 0x004fe200078e00ff */
[----:B------:R-:W-:Y:S01]  /*4d80*/  UMOV UR6, 0x0 ;  /* 0x0000000000067882 */ /* 0x000fe20000000000 */
[----:B------:R-:W-:Y:S01]  /*4d90*/  UMOV UR7, 0x10000000 ;  /* 0x1000000000077882 */ /* 0x000fe20000000000 */
[----:B------:R-:W-:Y:S01]  /*4da0*/  @!UP0 UIADD3 UR18, UPT, UPT, UR34, 0x40, URZ ;  /* 0x0000004022128890 */ /* 0x000fe2000fffe0ff */
[----:B------:R-:W-:Y:S01]  /*4db0*/  VIADD R14, R14, 0x1 ;  /* 0x000000010e0e7836 */ /* 0x000fe20000000000 */
[----:B------:R-:W-:Y:S01]  /*4dc0*/  @!UP0 UIADD3 UR16, UPT, UPT, UR21, 0x2200, URZ ;  /* 0x0000220015108890 */ /* 0x000fe2000fffe0ff */
[----:B------:R-:W-:Y:S01]  /*4dd0*/  VOTEU.ALL UP0, P1 ;  /* 0x0000000000ff7886 */ /* 0x000fe20000800000 */
[----:B------:R-:W-:Y:S01]  /*4de0*/  UMOV UR19, UR35 ;  /* 0x0000002300137c82 */ /* 0x000fe20008000000 */
[----:B------:R-:W-:Y:S02]  /*4df0*/  UMOV UR20, UR36 ;  /* 0x0000002400147c82 */ /* 0x000fe40008000000 */
        /* <DEDUP_REMOVED lines=10> */
.L_x_174:
[----:B------:R-:W-:Y:S01]  /*4ea0*/  @!P1 IADD3 R6, P0, PT, R16, 0x580, RZ ;  /* 0x0000058010069810 */ /* 0x000fe20007f1e0ff */
[----:B------:R-:W-:Y:S01]  /*4eb0*/  VOTEU.ALL UP0, P1 ;  /* 0x0000000000ff7886 */ /* 0x000fe20000800000 */
[----:B------:R-:W-:Y:S01]  /*4ec0*/  UMOV UR6, 0x0 ;  /* 0x0000000000067882 */ /* 0x000fe20000000000 */
[----:B------:R-:W-:Y:S01]  /*4ed0*/  UMOV UR7, 0x10000000 ;  /* 0x1000000000077882 */ /* 0x000fe20000000000 */
[----:B------:R-:W-:Y:S01]  /*4ee0*/  @!P1 R2UR UR5, R6 ;  /* 0x00000000060592ca */ /* 0x000fe200000e0000 */
[----:B--2---:R-:W-:Y:S01]  /*4ef0*/  @!P1 IMAD.X R0, RZ, RZ, R17, P0 ;  /* 0x000000ffff009224 */ /* 0x004fe200000e0611 */
[----:B------:R-:W-:Y:S01]  /*4f00*/  @!UP0 UIADD3 UR10, UPT, UPT, UR34, 0x60, URZ ;  /* 0x00000060220a8890 */ /* 0x000fe2000fffe0ff */
[----:B------:R-:W-:Y:S01]  /*4f10*/  R2UR UR18, R47 ;  /* 0x000000002f1272ca */ /* 0x000fe200000e0000 */
[----:B------:R-:W-:Y:S01]  /*4f20*/  @!UP0 UIADD3 UR8, UPT, UPT, UR21, 0x3200, URZ ;  /* 0x0000320015088890 */ /* 0x000fe2000fffe0ff */
[----:B------:R-:W-:Y:S01]  /*4f30*/  R2UR UR16, R48 ;  /* 0x00000000301072ca */ /* 0x000fe200000e0000 */
[----:B------:R-:W-:Y:S01]  /*4f40*/  @!UP0 UIADD3 UR9, UPT, UPT, UR21, 0x58, URZ ;  /* 0x0000005815098890 */ /* 0x000fe2000fffe0ff */
[----:B------:R-:W-:Y:S01]  /*4f50*/  @!P1 R2UR UR4, R0 ;  /* 0x00000000000492ca */ /* 0x000fe200000e0000 */
[----:B------:R-:W-:Y:S01]  /*4f60*/  VOTEU.ALL UP0, P1 ;  /* 0x0000000000ff7886 */ /* 0x000fe20000800000 */
[----:B------:R-:W-:Y:S01]  /*4f70*/  UMOV UR11, UR35 ;  /* 0x00000023000b7c82 */ /* 0x000fe20008000000 */
[----:B------:R-:W-:Y:S01]  /*4f80*/  UMOV UR12, UR36 ;  /* 0x00000024000c7c82 */ /* 0x000fe20008000000 */
[C---:B------:R-:W-:Y:S01]  /*4f90*/  ISETP.NE.AND P0, PT, R14.reuse, 0x2, PT ;  /* 0x000000020e00780c */ /* 0x040fe20003f05270 */
[----:B------:R-:W-:Y:S01]  /*4fa0*/  UPLOP3.LUT UP3, UPT, UPT, UPT, UPT, 0x80, 0x8 ;  /* 0x000000000008789c */ /* 0x000fe20003f6f070 */
[----:B------:R-:W-:Y:S01]  /*4fb0*/  IMAD.U32 R8, RZ, RZ, UR5 ;  /* 0x00000005ff087e24 */ /* 0x000fe2000f8e00ff */
[----:B------:R-:W-:Y:S01]  /*4fc0*/  LOP3.LUT R15, R15, 0x1, RZ, 0x3c, !PT ;  /* 0x000000010f0f7812 */ /* 0x000fe200078e3cff */
[----:B------:R-:W-:Y:S01]  /*4fd0*/  UMOV UR36, UR29 ;  /* 0x0000001d00247c82 */ /* 0x000fe20008000000 */
[----:B------:R-:W-:Y:S01]  /*4fe0*/  SEL R0, RZ, 0x1, P0 ;  /* 0x00000001ff007807 */ /* 0x000fe20000000000 */
[----:B------:R-:W-:Y:S01]  /*4ff0*/  UIADD3 UR20, UPT, UPT, UR13, UR18, URZ ;  /* 0x000000120d147290 */ /* 0x000fe2000fffe0ff */
[----:B------:R-:W-:Y:S01]  /*5000*/  SEL R14, R14, RZ, P0 ;  /* 0x000000ff0e0e7207 */ /* 0x000fe20000000000 */
[----:B------:R-:W-:Y:S01]  /*5010*/  UIADD3 UR16, UPT, UPT, UR14, UR16, URZ ;  /* 0x000000100e107290 */ /* 0x000fe2000fffe0ff */
[----:B------:R-:W-:Y:S01]  /*5020*/  IMAD.U32 R9, RZ, RZ, UR4 ;  /* 0x00000004ff097e24 */ /* 0x000fe2000f8e00ff */
[----:B------:R-:W-:Y:S02]  /*5030*/  @!P1 R2UR UR4, R8 ;  /* 0x00000000080492ca */ /* 0x000fe400000e0000 */
[----:B------:R-:W-:Y:S02]  /*5040*/  LOP3.LUT R13, R13, R0, RZ, 0x3c, !PT ;  /* 0x000000000d0d7212 */ /* 0x000fe400078e3cff */
[----:B------:R-:W-:Y:S11]  /*5050*/  @!P1 R2UR UR5, R9 ;  /* 0x00000000090592ca */ /* 0x000ff600000e0000 */
[----:B------:R-:W-:Y:S02]  /*5060*/  @!UPT UIADD3 URZ, UPT, UPT, URZ, URZ, URZ ;  /* 0x000000fffffff290 */ /* 0x000fe4000fffe0ff */
[----:B------:R2:W-:Y:S01]  /*5070*/  @!UP0 UTMALDG.3D [UR8], [UR4], desc[UR6] ;  /* 0x00000608040085b4 */ /* 0x0005e20008011000 */
[----:B------:R2:W-:Y:S01]  /*5080*/  @!P1 SYNCS.ARRIVE.TRANS64.RED.A0TR RZ, [UR21+0x58], R7 ;  /* 0x00005807ffff99a7 */ /* 0x0005e20008300415 */
[----:B------:R-:W-:Y:S01]  /*5090*/  SYNCS.ARRIVE.TRANS64.RED.A1T0 RZ, [UR37], RZ ;  /* 0x000000ffffff79a7 */ /* 0x000fe20008100425 */
[----:B------:R-:W-:Y:S05]  /*50a0*/  BRA.U UP1, `(.L_x_85) ;  /* 0xfffffff101707547 */ /* 0x000fea000b83ffff */
[----:B------:R-:W-:-:S04]  /*50b0*/  SHF.L.U32 R2, R15, 0x1f, RZ ;  /* 0x0000001f0f027819 */ /* 0x000fc800000006ff */
[----:B------:R-:W3:Y:S02]  /*50c0*/  SYNCS.PHASECHK.TRANS64.TRYWAIT P0, [UR21+0x60], R2 ;  /* 0x00006002ff0075a7 */ /* 0x000ee40008001115 */
[----:B---3--:R-:W-:Y:S05]  /*50d0*/  @!P0 BRA `(.L_x_86) ;  /* 0x0000003c00c48947 */ /* 0x008fea0003800000 */
.L_x_176:
[----:B------:R-:W4:Y:S02]  /*50e0*/  SYNCS.PHASECHK.TRANS64.TRYWAIT P0, [UR21+0x68], R2 ;  /* 0x00006802ff0075a7 */ /* 0x000f240008001115 */
[----:B----4-:R-:W-:Y:S05]  /*50f0*/  @!P0 BRA `(.L_x_87) ;  /* 0x0000003c00d48947 */ /* 0x010fea0003800000 */
.L_x_178:
[----:B------:R-:W4:Y:S02]  /*5100*/  SYNCS.PHASECHK.TRANS64.TRYWAIT P0, [UR21+0x70], R2 ;  /* 0x00007002ff0075a7 */ /* 0x000f240008001115 */
[----:B----4-:R-:W-:Y:S05]  /*5110*/  @!P0 BRA `(.L_x_88) ;  /* 0x0000003c00e48947 */ /* 0x010fea0003800000 */
.L_x_180:
[----:B---3--:R-:W-:-:S07]  /*5120*/  MOV R0, UR21 ;  /* 0x0000001500007c02 */ /* 0x008fce0008000f00 */
.L_x_89:
[----:B---3--:R-:W-:-:S04]  /*5130*/  SHF.L.U32 R2, R15, 0x1f, RZ ;  /* 0x0000001f0f027819 */ /* 0x008fc800000006ff */
[----:B------:R3:W4:Y:S03]  /*5140*/  SYNCS.PHASECHK.TRANS64.TRYWAIT P0, [R0+URZ+0x78], R2 ;  /* 0x00007802000075a7 */ /* 0x00072600080011ff */
[----:B----4-:R-:W-:Y:S05]  /*5150*/  @!P0 NANOSLEEP.SYNCS 0x989680 ;  /* 0x009896800000895d */ /* 0x010fea0003900000 */
[----:B------:R-:W4:Y:S02]  /*5160*/  @!P0 SYNCS.PHASECHK.TRANS64 P0, [R0+URZ+0x78], R2 ;  /* 0x00007802000085a7 */ /* 0x000f2400080010ff */
[----:B-12-4-:R-:W-:Y:S05]  /*5170*/  @P0 EXIT ;  /* 0x000000000000094d */ /* 0x016fea0003800000 */
[----:B------:R-:W-:Y:S05]  /*5180*/  BRA `(.L_x_89) ;  /* 0xfffffffc00e87947 */ /* 0x000fea000383ffff */
.L_x_74:
[----:B------:R-:W-:-:S06]  /*5190*/  UISETP.GE.AND UP0, UPT, UR17, 0x4, UPT ;  /* 0x000000041100788c */ /* 0x000fcc000bf06270 */
[----:B------:R-:W-:-:S13]  /*51a0*/  PLOP3.LUT P0, PT, PT, PT, UP0, 0x80, 0x8 ;  /* 0x000000000008781c */ /* 0x000fda0003f0f008 */
[----:B-1----:R-:W-:Y:S05]  /*51b0*/  @!P0 EXIT ;  /* 0x000000000000894d */ /* 0x002fea0003800000 */
[----:B------:R-:W1:Y:S08]  /*51c0*/  S2UR UR4, SR_CgaCtaId ;  /* 0x00000000000479c3 */ /* 0x000e700000008800 */
[----:B------:R-:W-:Y:S01]  /*51d0*/  BAR.SYNC.DEFER_BLOCKING 0x6, 0xa0 ;  /* 0x0182800000007b1d */ /* 0x000fe20000010000 */
[C---:B------:R-:W-:Y:S01]  /*51e0*/  IMAD.SHL.U32 R3, R57.reuse, 0x20, RZ ;  /* 0x0000002039037824 */ /* 0x040fe200078e00ff */
[----:B------:R-:W-:Y:S01]  /*51f0*/  SHF.R.U32.HI R4, RZ, 0x1, R57 ;  /* 0x00000001ff047819 */ /* 0x000fe20000011639 */
[C---:B------:R-:W-:Y:S01]  /*5200*/  IMAD.SHL.U32 R2, R57.reuse, 0x10, RZ ;  /* 0x0000001039027824 */ /* 0x040fe200078e00ff */
[C---:B------:R-:W-:Y:S01]  /*5210*/  LOP3.LUT P0, RZ, R57.reuse, 0x4, RZ, 0xc0, !PT ;  /* 0x0000000439ff7812 */ /* 0x040fe2000780c0ff */
[----:B------:R-:W-:Y:S01]  /*5220*/  IMAD.U32 R23, R57, 0x10000, RZ ;  /* 0x0001000039177824 */ /* 0x000fe200078e00ff */
[----:B------:R-:W-:-:S02]  /*5230*/  UMOV UR44, 0x400 ;  /* 0x00000400002c7882 */ /* 0x000fc40000000000 */
[----:B------:R-:W2:Y:S01]  /*5240*/  LDC.64 R42, c[0x0][0x8b0] ;  /* 0x00022c00ff2a7b82 */ /* 0x000ea20000000a00 */
[----:B------:R-:W-:Y:S01]  /*5250*/  LOP3.LUT R5, R3, 0xc0, RZ, 0xc0, !PT ;  /* 0x000000c003057812 */ /* 0x000fe200078ec0ff */
[----:B------:R-:W-:Y:S01]  /*5260*/  IMAD.SHL.U32 R44, R57, 0x4, RZ ;  /* 0x00000004392c7824 */ /* 0x000fe200078e00ff */
[----:B------:R-:W-:Y:S01]  /*5270*/  LOP3.LUT R2, R2, 0x600, RZ, 0xc0, !PT ;  /* 0x0000060002027812 */ /* 0x000fe200078ec0ff */
[----:B------:R-:W-:Y:S01]  /*5280*/  IMAD.MOV.U32 R56, RZ, RZ, 0x20 ;  /* 0x00000020ff387424 */ /* 0x000fe200078e00ff */
[----:B------:R-:W-:Y:S01]  /*5290*/  LOP3.LUT R4, R5, 0x8, R4, 0xf8, !PT ;  /* 0x0000000805047812 */ /* 0x000fe200078ef804 */
[----:B------:R-:W-:Y:S01]  /*52a0*/  IMAD.MOV.U32 R55, RZ, RZ, 0x1 ;  /* 0x00000001ff377424 */ /* 0x000fe200078e00ff */
[--C-:B------:R-:W-:Y:S01]  /*52b0*/  LOP3.LUT R2, R2, 0x20, R3.reuse, 0xf8, !PT ;  /* 0x0000002002027812 */ /* 0x100fe200078ef803 */
[----:B------:R-:W3:Y:S01]  /*52c0*/  LDC.64 R40, c[0x0][0x8a8] ;  /* 0x00022a00ff287b82 */ /* 0x000ee20000000a00 */
[----:B------:R-:W-:Y:S01]  /*52d0*/  LOP3.LUT R23, R23, 0x600000, RZ, 0xc0, !PT ;  /* 0x0060000017177812 */ /* 0x000fe200078ec0ff */
[----:B------:R-:W-:Y:S01]  /*52e0*/  IMAD.MOV.U32 R22, RZ, RZ, RZ ;  /* 0x000000ffff167224 */ /* 0x000fe200078e00ff */
[----:B------:R-:W-:Y:S01]  /*52f0*/  LOP3.LUT R44, R4, 0x18, R44, 0x78, !PT ;  /* 0x00000018042c7812 */ /* 0x000fe200078e782c */
[----:B------:R-:W-:Y:S01]  /*5300*/  IMAD.MOV.U32 R54, RZ, RZ, RZ ;  /* 0x000000ffff367224 */ /* 0x000fe200078e00ff */
[----:B------:R-:W-:-:S02]  /*5310*/  LOP3.LUT R2, R2, 0x100, R3, 0xf8, !PT ;  /* 0x0000010002027812 */ /* 0x000fc400078ef803 */
[----:B------:R-:W-:Y:S02]  /*5320*/  CS2R R52, SRZ ;  /* 0x0000000000347805 */ /* 0x000fe4000001ff00 */
[----:B------:R-:W-:Y:S01]  /*5330*/  LOP3.LUT R57, R57, 0x60, RZ, 0xc0, !PT ;  /* 0x0000006039397812 */ /* 0x000fe200078ec0ff */
[----:B-1----:R-:W-:Y:S01]  /*5340*/  ULEA UR44, UR4, UR44, 0x18 ;  /* 0x0000002c042c7291 */ /* 0x002fe2000f8ec0ff */
[----:B------:R-:W-:Y:S01]  /*5350*/  LOP3.LUT R44, R2, R44, RZ, 0xfc, !PT ;  /* 0x0000002c022c7212 */ /* 0x000fe200078efcff */
[----:B------:R-:W1:Y:S01]  /*5360*/  LDCU UR59, c[0x0][0x370] ;  /* 0x00006e00ff3b77ac */ /* 0x000e620008000800 */
[----:B------:R-:W-:Y:S01]  /*5370*/  SEL R56, R56, 0xffffffe0, !P0 ;  /* 0xffffffe038387807 */ /* 0x000fe20004000000 */
[----:B------:R-:W-:Y:S01]  /*5380*/  UIADD3 UR4, UPT, UPT, UR44, 0x200, URZ ;  /* 0x000002002c047890 */ /* 0x000fe2000fffe0ff */
[----:B------:R-:W4:Y:S04]  /*5390*/  LDCU UR43, c[0x0][0xb0c] ;  /* 0x00016180ff2b77ac */ /* 0x000f280008000800 */
[----:B------:R-:W1:Y:S01]  /*53a0*/  LDS R0, [UR44+0x140] ;  /* 0x0001402cff007984 */ /* 0x000e620008000800 */
[----:B------:R-:W-:Y:S01]  /*53b0*/  IMAD.U32 R50, RZ, RZ, UR4 ;  /* 0x00000004ff327e24 */ /* 0x000fe2000f8e00ff */
[----:B------:R-:W1:Y:S01]  /*53c0*/  LDCU UR39, c[0x0][0xb30] ;  /* 0x00016600ff2777ac */ /* 0x000e620008000800 */
[----:B------:R-:W1:Y:S01]  /*53d0*/  LDCU.64 UR56, c[0x0][0x888] ;  /* 0x00011100ff3877ac */ /* 0x000e620008000a00 */
[----:B------:R-:W1:Y:S01]  /*53e0*/  LDCU.64 UR40, c[0x0][0xb28] ;  /* 0x00016500ff2877ac */ /* 0x000e620008000a00 */
[----:B------:R-:W1:Y:S01]  /*53f0*/  LDCU.64 UR62, c[0x0][0x890] ;  /* 0x00011200ff3e77ac */ /* 0x000e620008000a00 */
[----:B------:R-:W1:Y:S01]  /*5400*/  LDCU.128 UR52, c[0x0][0xb10] ;  /* 0x00016200ff3477ac */ /* 0x000e620008000c00 */
[----:B------:R-:W1:Y:S01]  /*5410*/  LDCU UR58, c[0x0][0x374] ;  /* 0x00006e80ff3a77ac */ /* 0x000e620008000800 */
[----:B------:R-:W-:Y:S01]  /*5420*/  UMOV UR47, URZ ;  /* 0x000000ff002f7c82 */ /* 0x000fe20008000000 */
[----:B------:R-:W-:Y:S01]  /*5430*/  UMOV UR46, URZ ;  /* 0x000000ff002e7c82 */ /* 0x000fe20008000000 */
[----:B-1234-:R-:W-:-:S07]  /*5440*/  IMAD.IADD R23, R0, 0x1, R23 ;  /* 0x0000000100177824 */ /* 0x01efce00078e0217 */
.L_x_133:
[C---:B------:R-:W-:Y:S02]  /*5450*/  LEA R3, R52.reuse, UR44, 0x3 ;  /* 0x0000002c34037c11 */ /* 0x040fe4000f8e18ff */
[----:B------:R-:W-:Y:S02]  /*5460*/  SHF.L.U32 R0, R53, 0x1f, RZ ;  /* 0x0000001f35007819 */ /* 0x000fe400000006ff */
[----:B-1----:R-:W-:Y:S02]  /*5470*/  LEA R4, R52, UR44, 0x4 ;  /* 0x0000002c34047c11 */ /* 0x002fe4000f8e20ff */
[----:B------:R-:W1:Y:S02]  /*5480*/  SYNCS.PHASECHK.TRANS64.TRYWAIT P0, [R3+URZ+0x90], R0 ;  /* 0x00009000030075a7 */ /* 0x000e6400080011ff */
[----:B-12---:R-:W-:Y:S05]  /*5490*/  @!P0 BRA `(.L_x_90) ;  /* 0x0000003c001c8947 */ /* 0x006fea0003800000 */
.L_x_181:
[----:B------:R-:W2:Y:S01]  /*54a0*/  LDS.128 R4, [R4+0x120] ;  /* 0x0001200004047984 */ /* 0x000ea20000000c00 */
[----:B------:R-:W-:Y:S01]  /*54b0*/  UISETP.GE.AND UP0, UPT, UR42, 0x1, UPT ;  /* 0x000000012a00788c */ /* 0x000fe2000bf06270 */
[----:B------:R-:W-:Y:S01]  /*54c0*/  @!PT LDS RZ, [RZ] ;  /* 0x00000000fffff984 */ /* 0x000fe20000000800 */
[----:B------:R-:W-:Y:S01]  /*54d0*/  @!PT LDS RZ, [RZ] ;  /* 0x00000000fffff984 */ /* 0x000fe20000000800 */
[----:B------:R-:W-:Y:S01]  /*54e0*/  @!PT LDS RZ, [RZ] ;  /* 0x00000000fffff984 */ /* 0x000fe20000000800 */
[----:B------:R-:W-:Y:S01]  /*54f0*/  @!PT LDS RZ, [RZ] ;  /* 0x00000000fffff984 */ /* 0x000fe20000000800 */
[----:B------:R3:W-:Y:S06]  /*5500*/  MEMBAR.ALL.CTA ;  /* 0x0000000000007992 */ /* 0x0007ec0000008000 */
[----:B---3--:R-:W3:Y:S01]  /*5510*/  FENCE.VIEW.ASYNC.S ;  /* 0x00000000000073c6 */ /* 0x008ee20000000000 */
[----:B--2---:R-:W-:Y:S11]  /*5520*/  LOP3.LUT P0, RZ, R6, 0x1, RZ, 0xc0, !PT ;  /* 0x0000000106ff7812 */ /* 0x004ff6000780c0ff */
[----:B------:R-:W-:Y:S02]  /*5530*/  @!UPT UIADD3 URZ, UPT, UPT, URZ, URZ, URZ ;  /* 0x000000fffffff290 */ /* 0x000fe4000fffe0ff */
[----:B---3--:R-:W-:Y:S01]  /*5540*/  VOTEU.ANY UP1, P0 ;  /* 0x0000000000ff7886 */ /* 0x008fe20000020100 */
[----:B------:R-:W-:Y:S01]  /*5550*/  PLOP3.LUT P0, PT, PT, PT, UP1, 0x80, 0x8 ;  /* 0x000000000008781c */ /* 0x000fe20003f0f018 */
[----:B------:R-:W-:Y:S11]  /*5560*/  UP2UR UR61, UPR, URZ, 0x2 ;  /* 0x00000002ff3d7883 */ /* 0x000ff60008000000 */
[----:B------:R-:W-:Y:S01]  /*5570*/  @!UPT UIADD3 URZ, UPT, UPT, URZ, URZ, URZ ;  /* 0x000000fffffff290 */ /* 0x000fe2000fffe0ff */
[----:B-1----:R-:W-:Y:S02]  /*5580*/  @P0 SHF.R.U32.HI R0, RZ, 0x10, R5 ;  /* 0x00000010ff000819 */ /* 0x002fe40000011605 */
        /* <DEDUP_REMOVED lines=12> */
[----:B------:R-:W2:Y:S01]  /*5650*/  LDCU UR12, c[0x0][0xb20] ;  /* 0x00016400ff0c77ac */ /* 0x000ea20008000800 */
[----:B------:R-:W-:Y:S02]  /*5660*/  UIMAD.WIDE.U32 UR4, UR58, UR55, URZ ;  /* 0x000000373a0472a5 */ /* 0x000fe4000f8e00ff */
[----:B------:R-:W-:Y:S02]  /*5670*/  UIMAD.WIDE.U32 UR6, UR59, UR52, URZ ;  /* 0x000000343b0672a5 */ /* 0x000fe4000f8e00ff */
[----:B------:R-:W-:Y:S02]  /*5680*/  UISETP.NE.AND UP0, UPT, UR54, 0x1, UPT ;  /* 0x000000013600788c */ /* 0x000fe4000bf05270 */
[----:B------:R-:W-:Y:S02]  /*5690*/  UIMAD.WIDE.U32 UR8, UR37, UR55, URZ ;  /* 0x00000037250872a5 */ /* 0x000fe4000f8e00ff */
[----:B------:R-:W-:Y:S02]  /*56a0*/  UIMAD.WIDE.U32 UR10, UR38, UR52, URZ ;  /* 0x00000034260a72a5 */ /* 0x000fe4000f8e00ff */
[----:B------:R-:W-:Y:S02]  /*56b0*/  UISETP.NE.AND UP1, UPT, UR43, 0x1, UPT ;  /* 0x000000012b00788c */ /* 0x000fe4000bf25270 */
[----:B------:R-:W-:Y:S01]  /*56c0*/  UISETP.NE.AND UP2, UPT, UR42, 0x1, UPT ;  /* 0x000000012a00788c */ /* 0x000fe2000bf45270 */
[----:B------:R-:W-:Y:S02]  /*56d0*/  UMOV UR4, UR5 ;  /* 0x0000000500047c82 */ /* 0x000fe40008000000 */
[----:B--2---:R-:W-:Y:S03]  /*56e0*/  USHF.R.U32.HI UR5, URZ, UR12, UR4 ;  /* 0x0000000cff057299 */ /* 0x004fe60008011604 */
[----:B------:R-:W-:Y:S02]  /*56f0*/  UMOV UR4, UR7 ;  /* 0x0000000700047c82 */ /* 0x000fe40008000000 */
[----:B------:R-:W-:Y:S02]  /*5700*/  USHF.R.U32.HI UR7, URZ, UR53, UR4 ;  /* 0x00000035ff077299 */ /* 0x000fe40008011604 */
[----:B------:R-:W-:Y:S02]  /*5710*/  USEL UR4, UR58, UR5, !UP0 ;  /* 0x000000053a047287 */ /* 0x000fe4000c000000 */
[----:B------:R-:W-:Y:S01]  /*5720*/  USEL UR7, UR59, UR7, !UP1 ;  /* 0x000000073b077287 */ /* 0x000fe2000c800000 */
[----:B------:R-:W-:Y:S01]  /*5730*/  UMOV UR5, UR9 ;  /* 0x0000000900057c82 */ /* 0x000fe20008000000 */
[----:B------:R-:W-:Y:S02]  /*5740*/  UIMAD.WIDE.U32 UR8, UR4, UR40, URZ ;  /* 0x00000028040872a5 */ /* 0x000fe4000f8e00ff */
[----:B------:R-:W-:Y:S03]  /*5750*/  USHF.R.U32.HI UR6, URZ, UR12, UR5 ;  /* 0x0000000cff067299 */ /* 0x000fe60008011605 */
[----:B------:R-:W-:Y:S01]  /*5760*/  UMOV UR5, UR11 ;  /* 0x0000000b00057c82 */ /* 0x000fe20008000000 */
[----:B------:R-:W-:Y:S02]  /*5770*/  UIMAD.WIDE.U32 UR10, UR7, UR40, URZ ;  /* 0x00000028070a72a5 */ /* 0x000fe4000f8e00ff */
[----:B------:R-:W-:Y:S02]  /*5780*/  USHF.R.U32.HI UR12, URZ, UR53, UR5 ;  /* 0x00000035ff0c7299 */ /* 0x000fe40008011605 */
[----:B------:R-:W-:Y:S01]  /*5790*/  USEL UR6, UR37, UR6, !UP0 ;  /* 0x0000000625067287 */ /* 0x000fe2000c000000 */
[----:B------:R-:W-:Y:S02]  /*57a0*/  UMOV UR5, UR9 ;  /* 0x0000000900057c82 */ /* 0x000fe40008000000 */
[----:B------:R-:W-:Y:S01]  /*57b0*/  UMOV UR10, UR11 ;  /* 0x0000000b000a7c82 */ /* 0x000fe20008000000 */
[----:B------:R-:W-:Y:S02]  /*57c0*/  @UP2 USHF.R.U32.HI UR4, URZ, UR41, UR5 ;  /* 0x00000029ff042299 */ /* 0x000fe40008011605 */
[----:B------:R-:W-:Y:S02]  /*57d0*/  @UP2 USHF.R.U32.HI UR7, URZ, UR41, UR10 ;  /* 0x00000029ff072299 */ /* 0x000fe4000801160a */
[----:B------:R-:W-:Y:S02]  /*57e0*/  UIMAD UR4, UR42, UR4, URZ ;  /* 0x000000042a0472a4 */ /* 0x000fe4000f8e02ff */
        /* <DEDUP_REMOVED lines=8> */
[----:B------:R-:W-:Y:S02]  /*5870*/  USEL UR11, UR6, UR4, !UP2 ;  /* 0x00000004060b7287 */ /* 0x000fe4000d000000 */
[----:B------:R-:W-:Y:S02]  /*5880*/  UIADD3 UR8, UPT, UPT, -UR5, URZ, URZ ;  /* 0x000000ff05087290 */ /* 0x000fe4000fffe1ff */
[----:B------:R-:W-:Y:S01]  /*5890*/  UIADD3 UR10, UPT, UPT, -UR11, URZ, URZ ;  /* 0x000000ff0b0a7290 */ /* 0x000fe2000fffe1ff */
[----:B------:R-:W-:Y:S01]  /*58a0*/  @!UP0 UMOV UR4, UR9 ;  /* 0x0000000900048c82 */ /* 0x000fe20008000000 */
[----:B------:R-:W-:Y:S02]  /*58b0*/  UIADD3 UR9, UPT, UPT, -UR6, URZ, URZ ;  /* 0x000000ff06097290 */ /* 0x000fe4000fffe1ff */
[----:B------:R-:W-:Y:S02]  /*58c0*/  @!UP0 USHF.R.U32.HI UR4, URZ, UR41, UR4 ;  /* 0x00000029ff048299 */ /* 0x000fe40008011604 */
[----:B------:R-:W-:Y:S02]  /*58d0*/  UIMAD UR10, UR42, UR10, UR6 ;  /* 0x0000000a2a0a72a4 */ /* 0x000fe4000f8e0206 */
[----:B------:R-:W-:Y:S04]  /*58e0*/  @!UP0 USEL UR4, UR5, UR4, !UP2 ;  /* 0x0000000405048287 */ /* 0x000fe8000d000000 */
[----:B------:R-:W-:Y:S02]  /*58f0*/  @!UP0 UIMAD UR10, UR7, UR10, UR4 ;  /* 0x0000000a070a82a4 */ /* 0x000fe4000f8e0204 */
[----:B------:R-:W-:Y:S02]  /*5900*/  @!UP0 UIADD3 UR11, UPT, UPT, UR11, -UR4, URZ ;  /* 0x800000040b0b8290 */ /* 0x000fe4000fffe0ff */
[----:B------:R-:W-:Y:S02]  /*5910*/  UIMAD UR7, UR43, UR8, UR38 ;  /* 0x000000082b0772a4 */ /* 0x000fe4000f8e0226 */
[----:B------:R-:W-:Y:S02]  /*5920*/  @!UP0 UIMAD UR6, UR11, UR42, UR5 ;  /* 0x0000002a0b0682a4 */ /* 0x000fe4000f8e0205 */
[----:B------:R-:W-:Y:S01]  /*5930*/  UIMAD UR4, UR54, UR9, UR37 ;  /* 0x00000009360472a4 */ /* 0x000fe2000f8e0225 */
[----:B------:R-:W-:Y:S02]  /*5940*/  @!UP0 UMOV UR5, UR10 ;  /* 0x0000000a00058c82 */ /* 0x000fe40008000000 */
[----:B------:R-:W-:Y:S02]  /*5950*/  UIMAD UR38, UR5, UR43, UR7 ;  /* 0x0000002b052672a4 */ /* 0x000fe4000f8e0207 */
[----:B------:R-:W-:Y:S11]  /*5960*/  UIMAD UR37, UR6, UR54, UR4 ;  /* 0x00000036062572a4 */ /* 0x000ff6000f8e0204 */
[----:B------:R-:W-:Y:S01]  /*5970*/  @!UPT UIADD3 URZ, UPT, UPT, URZ, URZ, URZ ;  /* 0x000000fffffff290 */ /* 0x000fe2000fffe0ff */
.L_x_91:
[----:B------:R-:W-:Y:S01]  /*5980*/  UISETP.NE.AND UP0, UPT, UR39, 0x1, UPT ;  /* 0x000000012700788c */ /* 0x000fe2000bf05270 */
[----:B------:R-:W-:Y:S01]  /*5990*/  LOP3.LUT P0, RZ, R50, 0x1b0, RZ, 0xc0, !PT ;  /* 0x000001b032ff7812 */ /* 0x000fe2000780c0ff */
[----:B------:R-:W-:Y:S01]  /*59a0*/  USHF.L.U32 UR50, UR16, 0x6, URZ ;  /* 0x0000000610327899 */ /* 0x000fe200080006ff */
[----:B------:R-:W-:Y:S01]  /*59b0*/  BSSY.RECONVERGENT B6, `(.L_x_92) ;  /* 0x0000034000067945 */ /* 0x000fe20003800200 */
[----:B------:R-:W-:Y:S01]  /*59c0*/  USHF.L.U32 UR49, UR20, 0x7, URZ ;  /* 0x0000000714317899 */ /* 0x000fe200080006ff */
[----:B------:R-:W-:Y:S06]  /*59d0*/  IADD3 R52, PT, PT, R52, 0x1, RZ ;  /* 0x0000000134347810 */ /* 0x000fec0007ffe0ff */
[----:B------:R-:W2:Y:S01]  /*59e0*/  @!UP0 LDCU.128 UR12, c[0x0][0xb10] ;  /* 0x00016200ff0c87ac */ /* 0x000ea20008000c00 */
[----:B------:R-:W3:Y:S01]  /*59f0*/  @!UP0 LDCU UR5, c[0x0][0xb0c] ;  /* 0x00016180ff0587ac */ /* 0x000ee20008000800 */
[----:B------:R-:W4:Y:S01]  /*5a00*/  @!UP0 LDCU UR10, c[0x0][0xb20] ;  /* 0x00016400ff0a87ac */ /* 0x000f220008000800 */
[----:B--2---:R-:W-:Y:S02]  /*5a10*/  UIMAD.WIDE.U32 UR8, UR38, UR12, URZ ;  /* 0x0000000c260872a5 */ /* 0x004fe4000f8e00ff */
[----:B------:R-:W-:Y:S02]  /*5a20*/  UIMAD.WIDE.U32 UR6, UR37, UR15, URZ ;  /* 0x0000000f250672a5 */ /* 0x000fe4000f8e00ff */
[----:B------:R-:W-:Y:S03]  /*5a30*/  @!UP0 UISETP.NE.AND UP1, UPT, UR14, 0x1, UPT ;  /* 0x000000010e00888c */ /* 0x000fe6000bf25270 */
[----:B------:R-:W-:Y:S01]  /*5a40*/  @!UP0 UMOV UR4, UR9 ;  /* 0x0000000900048c82 */ /* 0x000fe20008000000 */
[----:B---3--:R-:W-:Y:S02]  /*5a50*/  @!UP0 UISETP.NE.AND UP2, UPT, UR5, 0x1, UPT ;  /* 0x000000010500888c */ /* 0x008fe4000bf45270 */
[----:B------:R-:W-:Y:S01]  /*5a60*/  @!UP0 USHF.R.U32.HI UR4, URZ, UR13, UR4 ;  /* 0x0000000dff048299 */ /* 0x000fe20008011604 */
[----:B------:R-:W-:Y:S02]  /*5a70*/  @!UP0 UMOV UR6, UR7 ;  /* 0x0000000700068c82 */ /* 0x000fe40008000000 */
[----:B----4-:R-:W-:Y:S02]  /*5a80*/  @!UP0 USHF.R.U32.HI UR6, URZ, UR10, UR6 ;  /* 0x0000000aff068299 */ /* 0x010fe40008011606 */
[----:B------:R-:W-:Y:S02]  /*5a90*/  @!UP0 USEL UR7, UR38, UR4, !UP2 ;  /* 0x0000000426078287 */ /* 0x000fe4000d000000 */
[----:B------:R-:W-:Y:S04]  /*5aa0*/  @!UP0 USEL UR6, UR37, UR6, !UP1 ;  /* 0x0000000625068287 */ /* 0x000fe8000c800000 */
[----:B------:R-:W-:Y:S02]  /*5ab0*/  @!UP0 UIADD3 UR4, UPT, UPT, -UR7, UR6, URZ ;  /* 0x0000000607048290 */ /* 0x000fe4000fffe1ff */
[----:B------:R-:W-:Y:S02]  /*5ac0*/  @!UP0 UIADD3 UR6, UPT, UPT, UR7, -UR6, URZ ;  /* 0x8000000607068290 */ /* 0x000fe4000fffe0ff */
[----:B------:R-:W-:Y:S02]  /*5ad0*/  @!UP0 UIMAD UR38, UR4, UR5, UR38 ;  /* 0x00000005042682a4 */ /* 0x000fe4000f8e0226 */
[----:B------:R-:W-:Y:S01]  /*5ae0*/  @!UP0 UIMAD UR37, UR6, UR14, UR37 ;  /* 0x0000000e062582a4 */ /* 0x000fe2000f8e0225 */
[----:B------:R-:W-:Y:S11]  /*5af0*/  @!P0 BRA `(.L_x_93) ;  /* 0x00000000007c8947 */ /* 0x000ff60003800000 */
[----:B------:R-:W2:Y:S01]  /*5b00*/  LDCU.64 UR8, c[0x4][0x80] ;  /* 0x01001000ff0877ac */ /* 0x000ea20008000a00 */
[----:B------:R-:W-:Y:S01]  /*5b10*/  MOV R2, 0x0 ;  /* 0x0000000000027802 */ /* 0x000fe20000000f00 */
[----:B------:R-:W-:Y:S02]  /*5b20*/  HFMA2 R12, -RZ, RZ, 0, 5.9604644775390625e-08 ;  /* 0x00000001ff0c7431 */ /* 0x000fe400000001ff */
[----:B------:R-:W-:Y:S01]  /*5b30*/  IMAD.MOV.U32 R8, RZ, RZ, 0x70 ;  /* 0x00000070ff087424 */ /* 0x000fe200078e00ff */
[----:B------:R3:W4:Y:S01]  /*5b40*/  LDC.64 R14, c[0x4][R2] ;  /* 0x01000000020e7b82 */ /* 0x0007220000000a00 */
[----:B------:R-:W1:Y:S01]  /*5b50*/  LDCU.64 UR6, c[0x4][0x88] ;  /* 0x01001100ff0677ac */ /* 0x000e620008000a00 */
[----:B------:R-:W-:Y:S01]  /*5b60*/  IMAD.MOV.U32 R13, RZ, RZ, RZ ;  /* 0x000000ffff0d7224 */ /* 0x000fe200078e00ff */
[----:B------:R-:W1:Y:S01]  /*5b70*/  LDCU.64 UR4, c[0x4][0x8] ;  /* 0x01000100ff0477ac */ /* 0x000e620008000a00 */
[----:B--2---:R-:W-:Y:S01]  /*5b80*/  MOV R5, UR9 ;  /* 0x0000000900057c02 */ /* 0x004fe20008000f00 */
[----:B------:R-:W-:Y:S01]  /*5b90*/  IMAD.U32 R4, RZ, RZ, UR8 ;  /* 0x00000008ff047e24 */ /* 0x000fe2000f8e00ff */
[----:B-1----:R-:W-:Y:S01]  /*5ba0*/  MOV R7, UR7 ;  /* 0x0000000700077c02 */ /* 0x002fe20008000f00 */
[----:B------:R-:W-:Y:S01]  /*5bb0*/  IMAD.U32 R6, RZ, RZ, UR6 ;  /* 0x00000006ff067e24 */ /* 0x000fe2000f8e00ff */
[----:B------:R-:W-:Y:S01]  /*5bc0*/  MOV R11, UR5 ;  /* 0x00000005000b7c02 */ /* 0x000fe20008000f00 */
[----:B------:R-:W-:Y:S02]  /*5bd0*/  IMAD.U32 R10, RZ, RZ, UR4 ;  /* 0x00000004ff0a7e24 */ /* 0x000fe4000f8e00ff */
[----:B------:R-:W-:Y:S07]  /*5be0*/  LEPC R20, `(.L_x_94) ;  /* 0x000000001014794e */ /* 0x000fee0000000000 */
[----:B---345:R-:W-:Y:S05]  /*5bf0*/  CALL.ABS.NOINC R14 ;  /* 0x000000000e007343 */ /* 0x038fea0003c00000 */
.L_x_94:
[----:B------:R-:W1:Y:S01]  /*5c00*/  LDCU.64 UR8, c[0x4][0x80] ;  /* 0x01001000ff0877ac */ /* 0x000e620008000a00 */
[----:B------:R-:W2:Y:S01]  /*5c10*/  LDC.64 R2, c[0x4][R2] ;  /* 0x0100000002027b82 */ /* 0x000ea20000000a00 */
[----:B------:R-:W-:Y:S02]  /*5c20*/  HFMA2 R12, -RZ, RZ, 0, 5.9604644775390625e-08 ;  /* 0x00000001ff0c7431 */ /* 0x000fe400000001ff */
[----:B------:R-:W-:Y:S02]  /*5c30*/  IMAD.MOV.U32 R8, RZ, RZ, 0x70 ;  /* 0x00000070ff087424 */ /* 0x000fe400078e00ff */
[----:B------:R-:W-:Y:S01]  /*5c40*/  IMAD.MOV.U32 R13, RZ, RZ, RZ ;  /* 0x000000ffff0d7224 */ /* 0x000fe200078e00ff */
[----:B------:R-:W3:Y:S01]  /*5c50*/  LDCU.64 UR6, c[0x4][0x88] ;  /* 0x01001100ff0677ac */ /* 0x000ee20008000a00 */
[----:B------:R-:W4:Y:S01]  /*5c60*/  LDCU.64 UR4, c[0x4][0x8] ;  /* 0x01000100ff0477ac */ /* 0x000f220008000a00 */
[----:B-1----:R-:W-:Y:S02]  /*5c70*/  MOV R4, UR8 ;  /* 0x0000000800047c02 */ /* 0x002fe40008000f00 */
[----:B------:R-:W-:Y:S02]  /*5c80*/  MOV R5, UR9 ;  /* 0x0000000900057c02 */ /* 0x000fe40008000f00 */
[----:B---3--:R-:W-:Y:S01]  /*5c90*/  MOV R7, UR7 ;  /* 0x0000000700077c02 */ /* 0x008fe20008000f00 */
[----:B------:R-:W-:Y:S01]  /*5ca0*/  IMAD.U32 R6, RZ, RZ, UR6 ;  /* 0x00000006ff067e24 */ /* 0x000fe2000f8e00ff */
[----:B----4-:R-:W-:Y:S01]  /*5cb0*/  MOV R11, UR5 ;  /* 0x00000005000b7c02 */ /* 0x010fe20008000f00 */
[----:B------:R-:W-:Y:S02]  /*5cc0*/  IMAD.U32 R10, RZ, RZ, UR4 ;  /* 0x00000004ff0a7e24 */ /* 0x000fe4000f8e00ff */
[----:B------:R-:W-:Y:S07]  /*5cd0*/  LEPC R20, `(.L_x_93) ;  /* 0x000000001014794e */ /* 0x000fee0000000000 */
[----:B--2---:R-:W-:Y:S05]  /*5ce0*/  CALL.ABS.NOINC R2 ;  /* 0x0000000002007343 */ /* 0x004fea0003c00000 */
.L_x_93:
[----:B------:R-:W-:Y:S05]  /*5cf0*/  BSYNC.RECONVERGENT B6 ;  /* 0x0000000000067941 */ /* 0x000fea0003800200 */
.L_x_92:
[----:B------:R-:W-:Y:S01]  /*5d00*/  R2UR UR4, R49 ;  /* 0x00000000310472ca */ /* 0x000fe200000e0000 */
[----:B------:R-:W-:Y:S01]  /*5d10*/  UISETP.NE.U32.AND UP0, UPT, UR62, URZ, UPT ;  /* 0x000000ff3e00728c */ /* 0x000fe2000bf05070 */
[----:B------:R-:W-:Y:S02]  /*5d20*/  ISETP.NE.U32.AND P4, PT, R42, RZ, PT ;  /* 0x000000ff2a00720c */ /* 0x000fe40003f85070 */
[----:B------:R-:W-:Y:S01]  /*5d30*/  ISETP.NE.U32.AND P2, PT, RZ, UR56, PT ;  /* 0x00000038ff007c0c */ /* 0x000fe2000bf45070 */
[----:B------:R-:W-:Y:S01]  /*5d40*/  UISETP.NE.AND.EX UP1, UPT, UR63, URZ, UPT, UP0 ;  /* 0x000000ff3f00728c */ /* 0x000fe2000bf25300 */
[----:B------:R-:W-:Y:S01]  /*5d50*/  ISETP.NE.AND.EX P4, PT, R43, RZ, PT, P4 ;  /* 0x000000ff2b00720c */ /* 0x000fe20003f85340 */
[----:B------:R-:W-:Y:S01]  /*5d60*/  UPLOP3.LUT UP0, UPT, UPT, UPT, UPT, 0x40, 0x4 ;  /* 0x000000000004789c */ /* 0x000fe20003f0e870 */
[----:B------:R-:W-:Y:S05]  /*5d70*/  ISETP.NE.AND.EX P2, PT, RZ, UR57, PT, P2 ;  /* 0x00000039ff007c0c */ /* 0x000fea000bf45320 */
[----:B------:R-:W-:Y:S06]  /*5d80*/  UISETP.NE.AND UP2, UPT, UR4, URZ, UPT ;  /* 0x000000ff0400728c */ /* 0x000fec000bf45270 */
[----:B------:R-:W-:Y:S05]  /*5d90*/  PLOP3.LUT P1, PT, PT, PT, UP2, 0x80, 0x8 ;  /* 0x000000000008781c */ /* 0x000fea0003f2f028 */
[----:B------:R-:W-:Y:S06]  /*5da0*/  @UP2 UPLOP3.LUT UP0, UPT, UPT, UPT, UP1, 0x80, 0x8 ;  /* 0x000000000008289c */ /* 0x000fec0003f0f010 */
[----:B------:R-:W-:Y:S01]  /*5db0*/  PLOP3.LUT P0, PT, PT, PT, UP0, 0x80, 0x8 ;  /* 0x000000000008781c */ /* 0x000fe20003f0f008 */
[----:B------:R-:W-:Y:S01]  /*5dc0*/  @!UPT UIADD3 URZ, UPT, UPT, URZ, URZ, URZ ;  /* 0x000000fffffff290 */ /* 0x000fe2000fffe0ff */
[----:B------:R-:W-:Y:S11]  /*5dd0*/  BRA.U !UP1, `(.L_x_95) ;  /* 0x00000001093c7547 */ /* 0x000ff6000b800000 */
[----:B------:R-:W-:Y:S01]  /*5de0*/  UISETP.NE.U32.AND UP0, UPT, UR56, URZ, UPT ;  /* 0x000000ff3800728c */ /* 0x000fe2000bf05070 */
[----:B-1----:R-:W-:Y:S01]  /*5df0*/  HFMA2 R0, -RZ, RZ, 0, 5.9604644775390625e-08 ;  /* 0x00000001ff007431 */ /* 0x002fe200000001ff */
[----:B------:R-:W1:Y:S01]  /*5e00*/  LDCU.64 UR8, c[0x0][0x358] ;  /* 0x00006b00ff0877ac */ /* 0x000e620008000a00 */
[----:B------:R-:W-:Y:S01]  /*5e10*/  IMAD.MOV.U32 R45, RZ, RZ, 0x1 ;  /* 0x00000001ff2d7424 */ /* 0x000fe200078e00ff */
[----:B------:R-:W-:Y:S06]  /*5e20*/  UISETP.NE.AND.EX UP0, UPT, UR57, URZ, UPT, UP0 ;  /* 0x000000ff3900728c */ /* 0x000fec000bf05300 */
[----:B------:R-:W-:Y:S05]  /*5e30*/  PLOP3.LUT P3, PT, PT, PT, UP0, 0x80, 0x8 ;  /* 0x000000000008781c */ /* 0x000fea0003f6f008 */
[----:B------:R-:W2:Y:S01]  /*5e40*/  @UP0 LDCU.64 UR4, c[0x0][0x888] ;  /* 0x00011100ff0407ac */ /* 0x000ea20008000a00 */
[----:B------:R-:W-:Y:S07]  /*5e50*/  @UP0 UIMAD UR6, UR36, UR62, URZ ;  /* 0x0000003e240602a4 */ /* 0x000fee000f8e02ff */
[----:B------:R-:W-:Y:S01]  /*5e60*/  @!P3 PRMT R45, R0, 0x7610, R45 ;  /* 0x00007610002db816 */ /* 0x000fe2000000002d */
[----:B--2---:R-:W-:Y:S06]  /*5e70*/  @UP0 UIMAD.WIDE UR4, UR6, 0x4, UR4 ;  /* 0x00000004060408a5 */ /* 0x004fec000f8e0204 */
[----:B------:R-:W-:Y:S01]  /*5e80*/  IMAD.U32 R2, RZ, RZ, UR4 ;  /* 0x00000004ff027e24 */ /* 0x000fe2000f8e00ff */
[----:B------:R-:W-:Y:S04]  /*5e90*/  MOV R3, UR5 ;  /* 0x0000000500037c02 */ /* 0x000fe80008000f00 */
[----:B------:R-:W2:Y:S01]  /*5ea0*/  @!UP0 LDCU UR4, c[0x0][0x880] ;  /* 0x00011000ff0487ac */ /* 0x000ea20008000800 */
[----:B-1---5:R3:W5:Y:S02]  /*5eb0*/  @P3 LDG.E R27, desc[UR8][R2.64] ;  /* 0x00000008021b3981 */ /* 0x022764000c1e1900 */
[----:B--23--:R-:W-:Y:S02]  /*5ec0*/  @!P3 IMAD.U32 R27, RZ, RZ, UR4 ;  /* 0x00000004ff1bbe24 */ /* 0x00cfe4000f8e00ff */
.L_x_95:
[----:B------:R-:W-:Y:S05]  /*5ed0*/  @!P4 BRA `(.L_x_96) ;  /* 0x000000000024c947 */ /* 0x000fea0003800000 */
[----:B------:R-:W-:Y:S01]  /*5ee0*/  ISETP.NE.U32.AND P3, PT, R40, RZ, PT ;  /* 0x000000ff2800720c */ /* 0x000fe20003f65070 */
[----:B------:R-:W2:Y:S03]  /*5ef0*/  LDCU.64 UR4, c[0x0][0x358] ;  /* 0x00006b00ff0477ac */ /* 0x000ea60008000a00 */
[----:B------:R-:W-:Y:S11]  /*5f00*/  ISETP.NE.AND.EX P3, PT, R41, RZ, PT, P3 ;  /* 0x000000ff2900720c */ /* 0x000ff60003f65330 */
[----:B------:R-:W-:Y:S02]  /*5f10*/  @!UPT UIADD3 URZ, UPT, UPT, URZ, URZ, URZ ;  /* 0x000000fffffff290 */ /* 0x000fe4000fffe0ff */
[----:B------:R-:W3:Y:S01]  /*5f20*/  @P3 LDC.64 R2, c[0x0][0x8a8] ;  /* 0x00022a00ff023b82 */ /* 0x000ee20000000a00 */
[----:B-1----:R-:W-:Y:S04]  /*5f30*/  @P3 IMAD R0, R42, UR36, RZ ;  /* 0x000000242a003c24 */ /* 0x002fe8000f8e02ff */
[----:B---3--:R-:W-:Y:S05]  /*5f40*/  @P3 IMAD.WIDE R2, R0, 0x4, R2 ;  /* 0x0000000400023825 */ /* 0x008fea00078e0202 */
[----:B--2--5:R2:W5:Y:S02]  /*5f50*/  @P3 LDG.E R24, desc[UR4][R2.64] ;  /* 0x0000000402183981 */ /* 0x024564000c1e1900 */
[----:B--2---:R-:W3:Y:S02]  /*5f60*/  @!P3 LDC R24, c[0x0][0x8a0] ;  /* 0x00022800ff18bb82 */ /* 0x004ee40000000800 */
.L_x_96:
[----:B-----5:R-:W-:Y:S01]  /*5f70*/  FSETP.NEU.AND P3, PT, R27, RZ, PT ;  /* 0x000000ff1b00720b */ /* 0x020fe20003f6d000 */
[----:B------:R-:W-:Y:S01]  /*5f80*/  IMAD.SHL.U32 R62, R44, 0x2, RZ ;  /* 0x000000022c3e7824 */ /* 0x000fe200078e00ff */
[----:B------:R-:W-:Y:S01]  /*5f90*/  SEL R4, RZ, 0xffffffff, P2 ;  /* 0xffffffffff047807 */ /* 0x000fe20001000000 */
[----:B------:R-:W-:Y:S01]  /*5fa0*/  BSSY B1, `(.L_x_97) ;  /* 0x0000036000017945 */ /* 0x000fe20003800000 */
[----:B------:R-:W-:Y:S01]  /*5fb0*/  @P1 LOP3.LUT P2, RZ, R45, 0xff, RZ, 0xc0, !PT ;  /* 0x000000ff2dff1812 */ /* 0x000fe2000784c0ff */
[----:B------:R-:W-:Y:S01]  /*5fc0*/  VIADD R60, R62, UR44 ;  /* 0x0000002c3e3c7c36 */ /* 0x000fe20008000000 */
[----:B-1----:R-:W-:Y:S01]  /*5fd0*/  @P1 SEL R0, RZ, 0xffffffff, P3 ;  /* 0xffffffffff001807 */ /* 0x002fe20001800000 */
[----:B------:R-:W-:Y:S01]  /*5fe0*/  IMAD.MOV.U32 R63, RZ, RZ, 0x1 ;  /* 0x00000001ff3f7424 */ /* 0x000fe200078e00ff */
[----:B------:R-:W-:Y:S01]  /*5ff0*/  LOP3.LUT R55, R55, 0x1, RZ, 0x3c, !PT ;  /* 0x0000000137377812 */ /* 0x000fe200078e3cff */
[----:B------:R-:W-:Y:S01]  /*6000*/  IMAD.MOV.U32 R61, RZ, RZ, RZ ;  /* 0x000000ffff3d7224 */ /* 0x000fe200078e00ff */
[----:B------:R-:W-:Y:S02]  /*6010*/  @P0 SEL R0, R4, R0, !P2 ;  /* 0x0000000004000207 */ /* 0x000fe40005000000 */
[----:B------:R-:W-:Y:S02]  /*6020*/  CS2R R38, SRZ ;  /* 0x0000000000267805 */ /* 0x000fe4000001ff00 */
[----:B------:R-:W-:Y:S02]  /*6030*/  LEA R26, R22, UR44, 0x3 ;  /* 0x0000002c161a7c11 */ /* 0x000fe4000f8e18ff */
[----:B------:R-:W-:Y:S02]  /*6040*/  CS2R R36, SRZ ;  /* 0x0000000000247805 */ /* 0x000fe4000001ff00 */
[----:B------:R-:W-:Y:S02]  /*6050*/  @P1 LOP3.LUT R0, R0, 0x1, RZ, 0xc0, !PT ;  /* 0x0000000100001812 */ /* 0x000fe400078ec0ff */
[----:B------:R-:W-:Y:S02]  /*6060*/  CS2R R30, SRZ ;  /* 0x00000000001e7805 */ /* 0x000fe4000001ff00 */
[----:B------:R-:W-:Y:S02]  /*6070*/  SHF.L.U32 R2, R54, 0x1f, RZ ;  /* 0x0000001f36027819 */ /* 0x000fe400000006ff */
[----:B------:R-:W-:Y:S02]  /*6080*/  CS2R R28, SRZ ;  /* 0x00000000001c7805 */ /* 0x000fe4000001ff00 */
[----:B------:R-:W-:Y:S01]  /*6090*/  ISETP.NE.U32.OR P5, PT, R0, 0x1, !P1 ;  /* 0x000000010000780c */ /* 0x000fe20004fa5470 */
[----:B------:R-:W-:Y:S01]  /*60a0*/  IMAD.IADD R59, R56, 0x1, R60 ;  /* 0x00000001383b7824 */ /* 0x000fe200078e023c */
[----:B------:R-:W-:Y:S02]  /*60b0*/  PLOP3.LUT P2, PT, PT, PT, UP1, 0x80, 0x8 ;  /* 0x000000000008781c */ /* 0x000fe40003f4f018 */
[----:B------:R-:W-:Y:S02]  /*60c0*/  LEA.HI R25, R22, R22, RZ, 0x1 ;  /* 0x0000001616197211 */ /* 0x000fe400078f08ff */
[----:B------:R-:W-:Y:S02]  /*60d0*/  LOP3.LUT P4, R51, R45, 0xff, RZ, 0xc0, !PT ;  /* 0x000000ff2d337812 */ /* 0x000fe4000788c0ff */
[----:B------:R-:W-:Y:S02]  /*60e0*/  SEL R3, RZ, 0xffffffff, P3 ;  /* 0xffffffffff037807 */ /* 0x000fe40001800000 */
[----:B------:R-:W-:Y:S03]  /*60f0*/  P2R R58, PR, RZ, 0x20 ;  /* 0x00000020ff3a7803 */ /* 0x000fe60000000000 */
[----:B------:R-:W-:Y:S02]  /*6100*/  @P5 SHF.L.U32 R0, R55, 0x1f, RZ ;  /* 0x0000001f37005819 */ /* 0x000fe400000006ff */
[----:B------:R-:W-:Y:S02]  /*6110*/  @P2 SEL R3, R4, R3, !P4 ;  /* 0x0000000304032207 */ /* 0x000fe40006000000 */
[----:B------:R1:W2:Y:S02]  /*6120*/  @P5 SYNCS.PHASECHK.TRANS64.TRYWAIT P1, [UR44+0x40], R0 ;  /* 0x00004000ff0055a7 */ /* 0x0002a4000802112c */
[----:B------:R-:W-:Y:S04]  /*6130*/  LOP3.LUT R3, R3, 0x1, RZ, 0xc0, !PT ;  /* 0x0000000103037812 */ /* 0x000fe800078ec0ff */
[----:B------:R-:W-:Y:S04]  /*6140*/  ISETP.NE.U32.AND P2, PT, R3, 0x1, PT ;  /* 0x000000010300780c */ /* 0x000fe80003f45070 */
[----:B------:R-:W-:Y:S01]  /*6150*/  P2R R64, PR, RZ, 0x4 ;  /* 0x00000004ff407803 */ /* 0x000fe20000000000 */
[----:B------:R4:W3:Y:S01]  /*6160*/  SYNCS.PHASECHK.TRANS64.TRYWAIT P0, [R26+URZ+0xb0], R2 ;  /* 0x0000b0021a0075a7 */ /* 0x0008e200080011ff */
[C---:B-1----:R-:W-:Y:S01]  /*6170*/  IMAD.SHL.U32 R0, R25.reuse, 0x40, RZ ;  /* 0x0000004019007824 */ /* 0x042fe200078e00ff */
[----:B------:R-:W-:Y:S04]  /*6180*/  LOP3.LUT R25, R25, 0xffe, RZ, 0xc0, !PT ;  /* 0x00000ffe19197812 */ /* 0x000fe800078ec0ff */
[----:B------:R-:W-:Y:S01]  /*6190*/  LOP3.LUT R0, R0, 0xffffff80, RZ, 0xc0, !PT ;  /* 0xffffff8000007812 */ /* 0x000fe200078ec0ff */
[----:B------:R-:W-:Y:S04]  /*61a0*/  IMAD.IADD R25, R22, 0x1, -R25 ;  /* 0x0000000116197824 */ /* 0x000fe800078e0a19 */
[----:B------:R-:W-:Y:S04]  /*61b0*/  IMAD.IADD R0, R23, 0x1, R0 ;  /* 0x0000000117007824 */ /* 0x000fe800078e0200 */
[----:B------:R-:W-:Y:S01]  /*61c0*/  IMAD R25, R25, 0x100000, R0 ;  /* 0x0010000019197824 */ /* 0x000fe200078e0200 */
[----:B--2---:R-:W-:Y:S01]  /*61d0*/  @P5 SEL R63, RZ, 0x1, !P1 ;  /* 0x00000001ff3f5807 */ /* 0x004fe20004800000 */
[----:B----4-:R-:W-:Y:S06]  /*61e0*/  @!P5 BRA `(.L_x_98) ;  /* 0x000000000044d947 */ /* 0x010fec0003800000 */
[----:B------:R-:W-:Y:S01]  /*61f0*/  IMAD.MOV.U32 R38, RZ, RZ, RZ ;  /* 0x000000ffff267224 */ /* 0x000fe200078e00ff */
[----:B------:R-:W-:Y:S01]  /*6200*/  ISETP.NE.AND P1, PT, R63, RZ, PT ;  /* 0x000000ff3f00720c */ /* 0x000fe20003f25270 */
[----:B------:R-:W-:Y:S01]  /*6210*/  BSSY B0, `(.L_x_99) ;  /* 0x0000008000007945 */ /* 0x000fe20003800000 */
[----:B------:R-:W-:Y:S02]  /*6220*/  CS2R R30, SRZ ;  /* 0x00000000001e7805 */ /* 0x000fe4000001ff00 */
[----:B------:R-:W-:Y:S02]  /*6230*/  CS2R R28, SRZ ;  /* 0x00000000001c7805 */ /* 0x000fe4000001ff00 */
[----:B------:R-:W-:Y:S07]  /*6240*/  CS2R R36, SRZ ;  /* 0x0000000000247805 */ /* 0x000fee000001ff00 */
[----:B------:R-:W-:Y:S05]  /*6250*/  @P1 BRA `(.L_x_100) ;  /* 0x00000000000c1947 */ /* 0x000fea0003800000 */
[----:B------:R-:W-:Y:S04]  /*6260*/  SHF.L.U32 R3, R55, 0x1f, RZ ;  /* 0x0000001f37037819 */ /* 0x000fe800000006ff */
[----:B------:R-:W1:Y:S02]  /*6270*/  SYNCS.PHASECHK.TRANS64.TRYWAIT P1, [UR44+0x40], R3 ;  /* 0x00004003ff0075a7 */ /* 0x000e64000802112c */
[----:B-1----:R-:W-:Y:S05]  /*6280*/  @!P1 BRA `(.L_x_101) ;  /* 0x0000002c00b49947 */ /* 0x002fea0003800000 */
.L_x_100:
[----:B------:R-:W-:Y:S05]  /*6290*/  BSYNC B0 ;  /* 0x0000000000007941 */ /* 0x000fea0003800000 */
.L_x_99:
[----:B------:R-:W-:Y:S01]  /*62a0*/  ISETP.NE.AND P1, PT, R64, RZ, PT ;  /* 0x000000ff4000720c */ /* 0x000fe20003f25270 */
[----:B------:R-:W-:Y:S11]  /*62b0*/  HFMA2 R61, -RZ, RZ, 0, 5.9604644775390625e-08 ;  /* 0x00000001ff3d7431 */ /* 0x000ff600000001ff */
[----:B------:R-:W-:Y:S01]  /*62c0*/  @!UPT UIADD3 URZ, UPT, UPT, URZ, URZ, URZ ;  /* 0x000000fffffff290 */ /* 0x000fe2000fffe0ff */
[----:B------:R-:W-:Y:S05]  /*62d0*/  @P1 WARPSYNC.ALL ;  /* 0x0000000000001948 */ /* 0x000fea0003800000 */
[----:B------:R2:W4:Y:S04]  /*62e0*/  @P1 LDSM.16.M88.4 R28, [R62+UR44+0x200] ;  /* 0x0002002c3e1c183b */ /* 0x0005280008000200 */
[----:B------:R2:W1:Y:S02]  /*62f0*/  @P1 LDSM.16.M88.4 R36, [R59+0x200] ;  /* 0x000200003b24183b */ /* 0x0004640000000200 */
.L_x_98:
[----:B------:R-:W-:Y:S05]  /*6300*/  BSYNC B1 ;  /* 0x0000000000017941 */ /* 0x000fea0003800000 */
.L_x_97:
[----:B-1----:R-:W-:Y:S04]  /*6310*/  SHF.R.U32.HI R0, RZ, 0x15, R25 ;  /* 0x00000015ff007819 */ /* 0x002fe80000011619 */
[----:B------:R-:W-:Y:S01]  /*6320*/  LOP3.LUT P1, RZ, R0, 0x3, R46, 0x48, !PT ;  /* 0x0000000300ff7812 */ /* 0x000fe2000782482e */
[----:B------:R-:W-:Y:S01]  /*6330*/  @!UPT UIADD3 URZ, UPT, UPT, URZ, URZ, URZ ;  /* 0x000000fffffff290 */ /* 0x000fe2000fffe0ff */
[----:B---3--:R-:W-:Y:S11]  /*6340*/  @P0 BRA `(.L_x_102) ;  /* 0x0000000000080947 */ /* 0x008ff60003800000 */
[----:B------:R-:W1:Y:S02]  /*6350*/  SYNCS.PHASECHK.TRANS64.TRYWAIT P0, [R26+URZ+0xb0], R2 ;  /* 0x0000b0021a0075a7 */ /* 0x000e6400080011ff */
[----:B-1----:R-:W-:Y:S05]  /*6360*/  @!P0 BRA `(.L_x_103) ;  /* 0x0000002c00948947 */ /* 0x002fea0003800000 */
.L_x_102:
[----:B------:R-:W-:Y:S05]  /*6370*/  @!P1 BRA `(.L_x_104) ;  /* 0x0000000000409947 */ /* 0x000fea0003800000 */
[----:B------:R-:W3:Y:S01]  /*6380*/  LDCU.64 UR8, c[0x4][0x70] ;  /* 0x01000e00ff0877ac */ /* 0x000ee20008000a00 */
[----:B------:R-:W-:Y:S01]  /*6390*/  MOV R3, 0x0 ;  /* 0x0000000000037802 */ /* 0x000fe20000000f00 */
[----:B------:R-:W-:Y:S02]  /*63a0*/  HFMA2 R12, -RZ, RZ, 0, 5.9604644775390625e-08 ;  /* 0x00000001ff0c7431 */ /* 0x000fe400000001ff */
[----:B------:R-:W-:Y:S02]  /*63b0*/  IMAD.MOV.U32 R8, RZ, RZ, 0x192 ;  /* 0x00000192ff087424 */ /* 0x000fe400078e00ff */
[----:B------:R-:W-:Y:S01]  /*63c0*/  IMAD.MOV.U32 R13, RZ, RZ, RZ ;  /* 0x000000ffff0d7224 */ /* 0x000fe200078e00ff */
[----:B------:R-:W5:Y:S01]  /*63d0*/  LDCU.64 UR6, c[0x4][0x78] ;  /* 0x01000f00ff0677ac */ /* 0x000f620008000a00 */
[----:B-1----:R-:W1:Y:S01]  /*63e0*/  LDC.64 R2, c[0x4][R3] ;  /* 0x0100000003027b82 */ /* 0x002e620000000a00 */
[----:B------:R-:W2:Y:S01]  /*63f0*/  LDCU.64 UR4, c[0x4][0x10] ;  /* 0x01000200ff0477ac */ /* 0x000ea20008000a00 */
[----:B---3--:R-:W-:Y:S01]  /*6400*/  MOV R5, UR9 ;  /* 0x0000000900057c02 */ /* 0x008fe20008000f00 */
[----:B------:R-:W-:Y:S01]  /*6410*/  IMAD.U32 R4, RZ, RZ, UR8 ;  /* 0x00000008ff047e24 */ /* 0x000fe2000f8e00ff */
[----:B-----5:R-:W-:Y:S01]  /*6420*/  MOV R7, UR7 ;  /* 0x0000000700077c02 */ /* 0x020fe20008000f00 */
[----:B------:R-:W-:Y:S01]  /*6430*/  IMAD.U32 R6, RZ, RZ, UR6 ;  /* 0x00000006ff067e24 */ /* 0x000fe2000f8e00ff */
[----:B--2---:R-:W-:Y:S01]  /*6440*/  MOV R11, UR5 ;  /* 0x00000005000b7c02 */ /* 0x004fe20008000f00 */
[----:B------:R-:W-:Y:S02]  /*6450*/  IMAD.U32 R10, RZ, RZ, UR4 ;  /* 0x00000004ff0a7e24 */ /* 0x000fe4000f8e00ff */
[----:B------:R-:W-:Y:S07]  /*6460*/  LEPC R20, `(.L_x_104) ;  /* 0x000000001014794e */ /* 0x000fee0000000000 */
[----:B-1--4-:R-:W-:Y:S05]  /*6470*/  CALL.ABS.NOINC R2 ;  /* 0x0000000002007343 */ /* 0x012fea0003c00000 */
.L_x_104:
[----:B------:R-:W-:Y:S05]  /*6480*/  WARPSYNC.ALL ;  /* 0x0000000000007948 */ /* 0x000fea0003800000 */
[----:B------:R-:W-:Y:S01]  /*6490*/  R2UR UR4, R25 ;  /* 0x00000000190472ca */ /* 0x000fe200000e0000 */
[--C-:B----4-:R-:W-:Y:S01]  /*64a0*/  HADD2.F32 R3, -RZ, R28.reuse.H0_H0 ;  /* 0x2000001cff037230 */ /* 0x110fe20000004100 */
[----:B------:R-:W-:Y:S01]  /*64b0*/  ISETP.NE.AND P0, PT, R57, RZ, PT ;  /* 0x000000ff3900720c */ /* 0x000fe20003f05270 */
[--C-:B------:R-:W-:Y:S01]  /*64c0*/  HADD2.F32 R20, -RZ, R29.reuse.H0_H0 ;  /* 0x2000001dff147230 */ /* 0x100fe20000004100 */
[----:B------:R-:W-:Y:S01]  /*64d0*/  BSSY.RECONVERGENT B0, `(.L_x_105) ;  /* 0x000004c000007945 */ /* 0x000fe20003800200 */
[----:B------:R-:W-:Y:S08]  /*64e0*/  HADD2.F32 R21, -RZ, R29.H1_H1 ;  /* 0x3000001dff157230 */ /* 0x000ff00000004100 */
[----:B------:R-:W3:Y:S02]  /*64f0*/  LDTM.16dp256bit.x4 R4, tmem[UR4] ;  /* 0x00000004000479ee */ /* 0x000ee40008120000 */
[C---:B---3--:R-:W-:Y:S01]  /*6500*/  FMUL R0, R24.reuse, R4 ;  /* 0x0000000418007220 */ /* 0x048fe20000400000 */
[----:B------:R-:W-:Y:S02]  /*6510*/  HADD2.F32 R4, -RZ, R28.H1_H1 ;  /* 0x3000001cff047230 */ /* 0x000fe40000004100 */
[C---:B-1----:R-:W-:Y:S01]  /*6520*/  FMUL R2, R24.reuse, R5 ;  /* 0x0000000518027220 */ /* 0x042fe20000400000 */
[C---:B------:R-:W-:Y:S01]  /*6530*/  FMUL R7, R24.reuse, R7 ;  /* 0x0000000718077220 */ /* 0x040fe20000400000 */
[C---:B------:R-:W-:Y:S01]  /*6540*/  FFMA R0, R27.reuse, R3, R0 ;  /* 0x000000031b007223 */ /* 0x040fe20000000000 */
[C---:B------:R-:W-:Y:S01]  /*6550*/  FMUL R3, R24.reuse, R6 ;  /* 0x0000000618037220 */ /* 0x040fe20000400000 */
[C---:B------:R-:W-:Y:S01]  /*6560*/  FFMA R2, R27.reuse, R4, R2 ;  /* 0x000000041b027223 */ /* 0x040fe20000000002 */
[C---:B------:R-:W-:Y:S01]  /*6570*/  FMUL R4, R24.reuse, R8 ;  /* 0x0000000818047220 */ /* 0x040fe20000400000 */
[C---:B------:R-:W-:Y:S01]  /*6580*/  FMUL R8, R24.reuse, R12 ;  /* 0x0000000c18087220 */ /* 0x040fe20000400000 */
[C---:B------:R-:W-:Y:S01]  /*6590*/  FFMA R3, R27.reuse, R20, R3 ;  /* 0x000000141b037223 */ /* 0x040fe20000000003 */
[----:B------:R-:W-:Y:S01]  /*65a0*/  FMUL R12, R24, R16 ;  /* 0x00000010180c7220 */ /* 0x000fe20000400000 */
[--C-:B------:R-:W-:Y:S01]  /*65b0*/  HADD2.F32 R16, -RZ, R30.reuse.H0_H0 ;  /* 0x2000001eff107230 */ /* 0x100fe20000004100 */
[----:B------:R-:W-:Y:S01]  /*65c0*/  F2FP.F16.F32.PACK_AB R32, R2, R0 ;  /* 0x000000000220723e */ /* 0x000fe200000000ff */
[----:B------:R-:W-:Y:S02]  /*65d0*/  HADD2.F32 R0, -RZ, R30.H1_H1 ;  /* 0x3000001eff007230 */ /* 0x000fe40000004100 */
[C---:B------:R-:W-:Y:S01]  /*65e0*/  FFMA R7, R27.reuse, R21, R7 ;  /* 0x000000151b077223 */ /* 0x040fe20000000007 */
[C---:B------:R-:W-:Y:S01]  /*65f0*/  FMUL R5, R24.reuse, R9 ;  /* 0x0000000918057220 */ /* 0x040fe20000400000 */
[--C-:B------:R-:W-:Y:S02]  /*6600*/  HADD2.F32 R2, -RZ, R31.reuse.H0_H0 ;  /* 0x2000001fff027230 */ /* 0x100fe40000004100 */
[C---:B------:R-:W-:Y:S01]  /*6610*/  FFMA R4, R27.reuse, R16, R4 ;  /* 0x000000101b047223 */ /* 0x040fe20000000004 */
[C---:B------:R-:W-:Y:S01]  /*6620*/  FMUL R6, R24.reuse, R10 ;  /* 0x0000000a18067220 */ /* 0x040fe20000400000 */
[C---:B------:R-:W-:Y:S01]  /*6630*/  FFMA R5, R27.reuse, R0, R5 ;  /* 0x000000001b057223 */ /* 0x040fe20000000005 */
[----:B------:R-:W-:Y:S02]  /*6640*/  HADD2.F32 R16, -RZ, R31.H1_H1 ;  /* 0x3000001fff107230 */ /* 0x000fe40000004100 */
[C---:B------:R-:W-:Y:S01]  /*6650*/  FMUL R11, R24.reuse, R11 ;  /* 0x0000000b180b7220 */ /* 0x040fe20000400000 */
[----:B------:R-:W-:Y:S01]  /*6660*/  FFMA R6, R27, R2, R6 ;  /* 0x000000021b067223 */ /* 0x000fe20000000006 */
[--C-:B------:R-:W-:Y:S01]  /*6670*/  HADD2.F32 R0, -RZ, R36.reuse.H0_H0 ;  /* 0x20000024ff007230 */ /* 0x100fe20000004100 */
[----:B------:R-:W-:Y:S01]  /*6680*/  F2FP.F16.F32.PACK_AB R33, R7, R3 ;  /* 0x000000030721723e */ /* 0x000fe200000000ff */
[----:B------:R-:W-:Y:S02]  /*6690*/  HADD2.F32 R2, -RZ, R36.H1_H1 ;  /* 0x30000024ff027230 */ /* 0x000fe40000004100 */
[C---:B------:R-:W-:Y:S01]  /*66a0*/  FMUL R9, R24.reuse, R13 ;  /* 0x0000000d18097220 */ /* 0x040fe20000400000 */
[--C-:B------:R-:W-:Y:S02]  /*66b0*/  HADD2.F32 R3, -RZ, R37.reuse.H0_H0 ;  /* 0x20000025ff037230 */ /* 0x100fe40000004100 */
[C---:B------:R-:W-:Y:S01]  /*66c0*/  FMUL R10, R24.reuse, R14 ;  /* 0x0000000e180a7220 */ /* 0x040fe20000400000 */
[C---:B------:R-:W-:Y:S01]  /*66d0*/  FFMA R11, R27.reuse, R16, R11 ;  /* 0x000000101b0b7223 */ /* 0x040fe2000000000b */
[C---:B------:R-:W-:Y:S01]  /*66e0*/  FFMA R8, R27.reuse, R0, R8 ;  /* 0x000000001b087223 */ /* 0x040fe20000000008 */
[C---:B------:R-:W-:Y:S01]  /*66f0*/  FFMA R9, R27.reuse, R2, R9 ;  /* 0x000000021b097223 */ /* 0x040fe20000000009 */
[----:B------:R-:W-:Y:S02]  /*6700*/  HADD2.F32 R0, -RZ, R37.H1_H1 ;  /* 0x30000025ff007230 */ /* 0x000fe40000004100 */
[----:B------:R-:W-:Y:S01]  /*6710*/  FFMA R10, R27, R3, R10 ;  /* 0x000000031b0a7223 */ /* 0x000fe2000000000a */
[C---:B------:R-:W-:Y:S01]  /*6720*/  FMUL R15, R24.reuse, R15 ;  /* 0x0000000f180f7220 */ /* 0x040fe20000400000 */
[--C-:B------:R-:W-:Y:S01]  /*6730*/  HADD2.F32 R2, -RZ, R38.reuse.H0_H0 ;  /* 0x20000026ff027230 */ /* 0x100fe20000004100 */
[----:B------:R-:W-:Y:S01]  /*6740*/  F2FP.F16.F32.PACK_AB R34, R5, R4 ;  /* 0x000000040522723e */ /* 0x000fe200000000ff */
[----:B------:R-:W-:Y:S02]  /*6750*/  HADD2.F32 R3, -RZ, R38.H1_H1 ;  /* 0x30000026ff037230 */ /* 0x000fe40000004100 */
[C---:B------:R-:W-:Y:S01]  /*6760*/  FMUL R13, R24.reuse, R17 ;  /* 0x00000011180d7220 */ /* 0x040fe20000400000 */
[--C-:B------:R-:W-:Y:S02]  /*6770*/  HADD2.F32 R4, -RZ, R39.reuse.H0_H0 ;  /* 0x20000027ff047230 */ /* 0x100fe40000004100 */
[C---:B------:R-:W-:Y:S01]  /*6780*/  FMUL R14, R24.reuse, R18 ;  /* 0x00000012180e7220 */ /* 0x040fe20000400000 */
[----:B------:R-:W-:Y:S02]  /*6790*/  HADD2.F32 R5, -RZ, R39.H1_H1 ;  /* 0x30000027ff057230 */ /* 0x000fe40000004100 */
[C---:B------:R-:W-:Y:S01]  /*67a0*/  FFMA R15, R27.reuse, R0, R15 ;  /* 0x000000001b0f7223 */ /* 0x040fe2000000000f */
[----:B------:R-:W-:Y:S01]  /*67b0*/  FMUL R19, R24, R19 ;  /* 0x0000001318137220 */ /* 0x000fe20000400000 */
[C---:B------:R-:W-:Y:S01]  /*67c0*/  FFMA R12, R27.reuse, R2, R12 ;  /* 0x000000021b0c7223 */ /* 0x040fe2000000000c */
[C---:B------:R-:W-:Y:S01]  /*67d0*/  FFMA R13, R27.reuse, R3, R13 ;  /* 0x000000031b0d7223 */ /* 0x040fe2000000000d */
[C---:B------:R-:W-:Y:S01]  /*67e0*/  FFMA R14, R27.reuse, R4, R14 ;  /* 0x000000041b0e7223 */ /* 0x040fe2000000000e */
[----:B------:R-:W-:Y:S01]  /*67f0*/  FFMA R19, R27, R5, R19 ;  /* 0x000000051b137223 */ /* 0x000fe20000000013 */
[----:B------:R-:W-:Y:S02]  /*6800*/  F2FP.F16.F32.PACK_AB R35, R11, R6 ;  /* 0x000000060b23723e */ /* 0x000fe400000000ff */
[----:B------:R-:W-:Y:S02]  /*6810*/  F2FP.F16.F32.PACK_AB R8, R9, R8 ;  /* 0x000000080908723e */ /* 0x000fe400000000ff */
[----:B------:R-:W-:Y:S01]  /*6820*/  F2FP.F16.F32.PACK_AB R9, R15, R10 ;  /* 0x0000000a0f09723e */ /* 0x000fe200000000ff */
[----:B------:R1:W-:Y:S01]  /*6830*/  STSM.16.M88.4 [R60+0x200], R32 ;  /* 0x000200203c007844 */ /* 0x0003e20000000200 */
[----:B------:R-:W-:Y:S02]  /*6840*/  F2FP.F16.F32.PACK_AB R10, R13, R12 ;  /* 0x0000000c0d0a723e */ /* 0x000fe400000000ff */
[----:B------:R-:W-:Y:S05]  /*6850*/  F2FP.F16.F32.PACK_AB R11, R19, R14 ;  /* 0x0000000e130b723e */ /* 0x000fea00000000ff */
[----:B------:R1:W-:Y:S01]  /*6860*/  STSM.16.M88.4 [R59+0x200], R8 ;  /* 0x000200083b007844 */ /* 0x0003e20000000200 */
[----:B------:R-:W-:Y:S01]  /*6870*/  @!PT LDS RZ, [RZ] ;  /* 0x00000000fffff984 */ /* 0x000fe20000000800 */
[----:B------:R-:W-:Y:S01]  /*6880*/  @!PT LDS RZ, [RZ] ;  /* 0x00000000fffff984 */ /* 0x000fe20000000800 */
[----:B------:R-:W-:Y:S01]  /*6890*/  @!PT LDS RZ, [RZ] ;  /* 0x00000000fffff984 */ /* 0x000fe20000000800 */
[----:B------:R-:W-:Y:S01]  /*68a0*/  @!PT LDS RZ, [RZ] ;  /* 0x00000000fffff984 */ /* 0x000fe20000000800 */
[----:B------:R3:W-:Y:S07]  /*68b0*/  MEMBAR.ALL.CTA ;  /* 0x0000000000007992 */ /* 0x0007ee0000008000 */
[----:B---3--:R-:W3:Y:S02]  /*68c0*/  FENCE.VIEW.ASYNC.S ;  /* 0x00000000000073c6 */ /* 0x008ee40000000000 */
[----:B---3--:R-:W-:Y:S06]  /*68d0*/  BAR.SYNC.DEFER_BLOCKING 0x1, 0x80 ;  /* 0x0042000000007b1d */ /* 0x008fec0000010000 */
[----:B------:R-:W-:Y:S05]  /*68e0*/  @P0 BRA `(.L_x_106) ;  /* 0x0000000000280947 */ /* 0x000fea0003800000 */
[----:B------:R-:W3:Y:S01]  /*68f0*/  LDCU.64 UR6, c[0x0][0x348] ;  /* 0x00006900ff0677ac */ /* 0x000ee20008000a00 */
[----:B------:R-:W-:Y:S01]  /*6900*/  UIADD3 UR4, UPT, UPT, UR44, 0x200, URZ ;  /* 0x000002002c047890 */ /* 0x000fe2000fffe0ff */
[----:B------:R-:W-:Y:S05]  /*6910*/  UMOV UR51, UR36 ;  /* 0x0000002400337c82 */ /* 0x000fea0008000000 */
[----:B------:R-:W-:Y:S04]  /*6920*/  MOV R50, UR4 ;  /* 0x0000000400327c02 */ /* 0x000fe80008000f00 */
[----:B------:R-:W-:Y:S01]  /*6930*/  R2UR UR48, R50 ;  /* 0x00000000323072ca */ /* 0x000fe200000e0000 */
[----:B---3--:R-:W-:Y:S04]  /*6940*/  UIADD3 UR4, UP0, UPT, UR6, 0x680, URZ ;  /* 0x0000068006047890 */ /* 0x008fe8000ff1e0ff */
[----:B------:R-:W-:Y:S09]  /*6950*/  UIADD3.X UR5, UPT, UPT, URZ, UR7, URZ, UP0, !UPT ;  /* 0x00000007ff057290 */ /* 0x000ff200087fe4ff */
[----:B------:R3:W-:Y:S01]  /*6960*/  UTMASTG.3D [UR48], [UR4] ;  /* 0x00000030040073b5 */ /* 0x0007e20008010000 */
[----:B------:R0:W-:Y:S01]  /*6970*/  UTMACMDFLUSH ;  /* 0x00000000000079b7 */ /* 0x0001e20000000000 */
[----:B---3--:R-:W-:Y:S04]  /*6980*/  DEPBAR.LE SB0, 0x1 ;  /* 0x000080400000791a */ /* 0x008fe80000000000 */
.L_x_106:
[----:B------:R-:W-:Y:S05]  /*6990*/  BSYNC.RECONVERGENT B0 ;  /* 0x0000000000007941 */ /* 0x000fea0003800200 */
.L_x_105:
[----:B------:R-:W-:Y:S01]  /*69a0*/  BAR.SYNC.DEFER_BLOCKING 0x1, 0x80 ;  /* 0x0042000000007b1d */ /* 0x000fe20000010000 */
[----:B------:R-:W-:Y:S01]  /*69b0*/  ISETP.NE.AND P1, PT, R58, RZ, PT ;  /* 0x000000ff3a00720c */ /* 0x000fe20003f25270 */
[----:B------:R-:W-:Y:S01]  /*69c0*/  UISETP.NE.AND UP0, UPT, UR47, URZ, UPT ;  /* 0x000000ff2f00728c */ /* 0x000fe2000bf05270 */
[----:B------:R-:W-:Y:S11]  /*69d0*/  LEA R4, R61, UR44, 0x3 ;  /* 0x0000002c3d047c11 */ /* 0x000ff6000f8e18ff */
[----:B------:R-:W-:Y:S01]  /*69e0*/  @P1 SHF.L.U32 R3, R55, 0x1f, RZ ;  /* 0x0000001f37031819 */ /* 0x000fe200000006ff */
[----:B------:R-:W-:Y:S06]  /*69f0*/  BRA.U !UP0, `(.L_x_107) ;  /* 0x0000000108247547 */ /* 0x000fec000b800000 */
[----:B------:R-:W3:Y:S01]  /*6a00*/  S2R R0, SR_CgaCtaId ;  /* 0x0000000000007919 */ /* 0x000ee20000008800 */
[----:B------:R-:W-:Y:S01]  /*6a10*/  IMAD.U32 R2, RZ, RZ, UR46 ;  /* 0x0000002eff027e24 */ /* 0x000fe2000f8e00ff */
[----:B------:R-:W-:Y:S04]  /*6a20*/  UIADD3 UR4, UPT, UPT, UR46, 0x1, URZ ;  /* 0x000000012e047890 */ /* 0x000fe8000fffe0ff */
[----:B------:R-:W-:Y:S01]  /*6a30*/  @P1 LEA R2, R2, UR44, 0x3 ;  /* 0x0000002c02021c11 */ /* 0x000fe2000f8e18ff */
[----:B------:R-:W-:Y:S04]  /*6a40*/  UISETP.NE.AND UP0, UPT, UR4, 0x4, UPT ;  /* 0x000000040400788c */ /* 0x000fe8000bf05270 */
[----:B------:R-:W-:Y:S01]  /*6a50*/  @P1 VIADD R2, R2, 0x60 ;  /* 0x0000006002021836 */ /* 0x000fe20000000000 */
[----:B------:R-:W-:Y:S04]  /*6a60*/  USEL UR46, UR4, URZ, UP0 ;  /* 0x000000ff042e7287 */ /* 0x000fe80008000000 */
[----:B---3--:R-:W-:Y:S04]  /*6a70*/  @P1 PRMT R0, R0, 0x654, R2 ;  /* 0x0000065400001816 */ /* 0x008fe80000000002 */
[----:B------:R3:W-:Y:S04]  /*6a80*/  @P1 SYNCS.ARRIVE.TRANS64.RED.A1T0 RZ, [R0+URZ], RZ ;  /* 0x000000ff00ff19a7 */ /* 0x0007e800081004ff */
.L_x_107:
[----:B------:R-:W4:Y:S01]  /*6a90*/  @P1 SYNCS.PHASECHK.TRANS64.TRYWAIT P0, [R4+URZ+0x40], R3 ;  /* 0x00004003040015a7 */ /* 0x000f2200080011ff */
[----:B------:R-:W-:Y:S01]  /*6aa0*/  BSSY B1, `(.L_x_108) ;  /* 0x0000013000017945 */ /* 0x000fe20003800000 */
[----:B----4-:R-:W-:Y:S03]  /*6ab0*/  @P1 SEL R63, RZ, 0x1, !P0 ;  /* 0x00000001ff3f1807 */ /* 0x010fe60004000000 */
[----:B------:R-:W-:Y:S05]  /*6ac0*/  @!P1 BRA `(.L_x_109) ;  /* 0x0000000000409947 */ /* 0x000fea0003800000 */
[----:B------:R-:W-:Y:S01]  /*6ad0*/  ISETP.NE.AND P1, PT, R64, RZ, PT ;  /* 0x000000ff4000720c */ /* 0x000fe20003f25270 */
[----:B------:R-:W-:Y:S01]  /*6ae0*/  BSSY B0, `(.L_x_110) ;  /* 0x0000009000007945 */ /* 0x000fe20003800000 */
[----:B------:R-:W-:Y:S11]  /*6af0*/  ISETP.NE.AND P0, PT, R63, RZ, PT ;  /* 0x000000ff3f00720c */ /* 0x000ff60003f05270 */
[----:B------:R-:W-:Y:S05]  /*6b00*/  @P1 IMAD R3, R61, 0x1000, R62 ;  /* 0x000010003d031824 */ /* 0x000fea00078e023e */
[----:B------:R-:W-:Y:S05]  /*6b10*/  @P1 IADD3 R2, PT, PT, R3, UR44, RZ ;  /* 0x0000002c03021c10 */ /* 0x000fea000fffe0ff */
[----:B------:R-:W-:Y:S01]  /*6b20*/  @P1 IMAD.IADD R2, R56, 0x1, R2 ;  /* 0x0000000138021824 */ /* 0x000fe200078e0202 */
[----:B------:R-:W-:Y:S06]  /*6b30*/  @P0 BRA `(.L_x_111) ;  /* 0x00000000000c0947 */ /* 0x000fec0003800000 */
[----:B---3--:R-:W-:Y:S04]  /*6b40*/  SHF.L.U32 R0, R55, 0x1f, RZ ;  /* 0x0000001f37007819 */ /* 0x008fe800000006ff */
[----:B------:R-:W3:Y:S02]  /*6b50*/  SYNCS.PHASECHK.TRANS64.TRYWAIT P0, [R4+URZ+0x40], R0 ;  /* 0x00004000040075a7 */ /* 0x000ee400080011ff */
[----:B---3--:R-:W-:Y:S05]  /*6b60*/  @!P0 BRA `(.L_x_112) ;  /* 0x0000002400a88947 */ /* 0x008fea0003800000 */
.L_x_111:
[----:B------:R-:W-:Y:S05]  /*6b70*/  BSYNC B0 ;  /* 0x0000000000007941 */ /* 0x000fea0003800000 */
.L_x_110:
[----:B------:R-:W-:Y:S02]  /*6b80*/  ISETP.NE.AND P0, PT, R64, RZ, PT ;  /* 0x000000ff4000720c */ /* 0x000fe40003f05270 */
[----:B------:R-:W-:Y:S11]  /*6b90*/  IADD3 R61, PT, PT, R61, 0x1, RZ ;  /* 0x000000013d3d7810 */ /* 0x000ff60007ffe0ff */
[----:B------:R-:W-:Y:S05]  /*6ba0*/  @P0 WARPSYNC.ALL ;  /* 0x0000000000000948 */ /* 0x000fea0003800000 */
[----:B------:R4:W1:Y:S04]  /*6bb0*/  @P0 LDSM.16.M88.4 R28, [R3+UR44+0x200] ;  /* 0x0002002c031c083b */ /* 0x0008680008000200 */
[----:B------:R4:W1:Y:S02]  /*6bc0*/  @P0 LDSM.16.M88.4 R36, [R2+0x200] ;  /* 0x000200000224083b */ /* 0x0008640000000200 */
.L_x_109:
[----:B------:R-:W-:Y:S05]  /*6bd0*/  BSYNC B1 ;  /* 0x0000000000017941 */ /* 0x000fea0003800000 */
.L_x_108:
[----:B---3--:R-:W-:Y:S05]  /*6be0*/  VIADD R0, R25, 0x20 ;  /* 0x0000002019007836 */ /* 0x008fea0000000000 */
[----:B------:R-:W-:Y:S04]  /*6bf0*/  SHF.R.U32.HI R0, RZ, 0x15, R0 ;  /* 0x00000015ff007819 */ /* 0x000fe80000011600 */
[----:B------:R-:W-:Y:S11]  /*6c00*/  LOP3.LUT P0, RZ, R0, 0x3, R46, 0x48, !PT ;  /* 0x0000000300ff7812 */ /* 0x000ff6000780482e */
[----:B------:R-:W-:Y:S02]  /*6c10*/  @!UPT UIADD3 URZ, UPT, UPT, URZ, URZ, URZ ;  /* 0x000000fffffff290 */ /* 0x000fe4000fffe0ff */
[----:B------:R-:W-:Y:S05]  /*6c20*/  @!P0 BRA `(.L_x_113) ;  /* 0x0000000000408947 */ /* 0x000fea0003800000 */
[----:B------:R-:W3:Y:S01]  /*6c30*/  LDCU.64 UR8, c[0x4][0x70] ;  /* 0x01000e00ff0877ac */ /* 0x000ee20008000a00 */
[----:B----4-:R-:W-:Y:S01]  /*6c40*/  MOV R3, 0x0 ;  /* 0x0000000000037802 */ /* 0x010fe20000000f00 */
[----:B------:R-:W-:Y:S02]  /*6c50*/  HFMA2 R12, -RZ, RZ, 0, 5.9604644775390625e-08 ;  /* 0x00000001ff0c7431 */ /* 0x000fe400000001ff */
[----:B-1----:R-:W-:Y:S02]  /*6c60*/  IMAD.MOV.U32 R8, RZ, RZ, 0x192 ;  /* 0x00000192ff087424 */ /* 0x002fe400078e00ff */
[----:B------:R-:W-:Y:S01]  /*6c70*/  IMAD.MOV.U32 R13, RZ, RZ, RZ ;  /* 0x000000ffff0d7224 */ /* 0x000fe200078e00ff */
[----:B------:R-:W1:Y:S01]  /*6c80*/  LDCU.64 UR6, c[0x4][0x78] ;  /* 0x01000f00ff0677ac */ /* 0x000e620008000a00 */
[----:B------:R-:W4:Y:S01]  /*6c90*/  LDC.64 R2, c[0x4][R3] ;  /* 0x0100000003027b82 */ /* 0x000f220000000a00 */
[----:B------:R-:W5:Y:S01]  /*6ca0*/  LDCU.64 UR4, c[0x4][0x10] ;  /* 0x01000200ff0477ac */ /* 0x000f620008000a00 */
[----:B---3--:R-:W-:Y:S01]  /*6cb0*/  MOV R5, UR9 ;  /* 0x0000000900057c02 */ /* 0x008fe20008000f00 */
[----:B------:R-:W-:Y:S01]  /*6cc0*/  IMAD.U32 R4, RZ, RZ, UR8 ;  /* 0x00000008ff047e24 */ /* 0x000fe2000f8e00ff */
[----:B-1----:R-:W-:Y:S01]  /*6cd0*/  MOV R7, UR7 ;  /* 0x0000000700077c02 */ /* 0x002fe20008000f00 */
[----:B------:R-:W-:Y:S01]  /*6ce0*/  IMAD.U32 R6, RZ, RZ, UR6 ;  /* 0x00000006ff067e24 */ /* 0x000fe2000f8e00ff */
[----:B-----5:R-:W-:Y:S01]  /*6cf0*/  MOV R11, UR5 ;  /* 0x00000005000b7c02 */ /* 0x020fe20008000f00 */
[----:B------:R-:W-:Y:S02]  /*6d00*/  IMAD.U32 R10, RZ, RZ, UR4 ;  /* 0x00000004ff0a7e24 */ /* 0x000fe4000f8e00ff */
[----:B------:R-:W-:Y:S07]  /*6d10*/  LEPC R20, `(.L_x_113) ;  /* 0x000000001014794e */ /* 0x000fee0000000000 */
[----:B--2-4-:R-:W-:Y:S05]  /*6d20*/  CALL.ABS.NOINC R2 ;  /* 0x0000000002007343 */ /* 0x014fea0003c00000 */
.L_x_113:
[----:B------:R-:W-:Y:S01]  /*6d30*/  ISETP.NE.AND P6, PT, R58, RZ, PT ;  /* 0x000000ff3a00720c */ /* 0x000fe20003fc5270 */
[----:B------:R-:W-:Y:S05]  /*6d40*/  WARPSYNC.ALL ;  /* 0x0000000000007948 */ /* 0x000fea0003800000 */
[----:B------:R-:W-:Y:S01]  /*6d50*/  R2UR UR4, R25 ;  /* 0x00000000190472ca */ /* 0x000fe200000e0000 */
[--C-:B-1--4-:R-:W-:Y:S01]  /*6d60*/  HADD2.F32 R3, -RZ, R28.reuse.H0_H0 ;  /* 0x2000001cff037230 */ /* 0x112fe20000004100 */
[----:B------:R-:W1:Y:S01]  /*6d70*/  S2R R65, SR_CgaCtaId ;  /* 0x0000000000417919 */ /* 0x000e620000008800 */
[--C-:B------:R-:W-:Y:S01]  /*6d80*/  HADD2.F32 R20, -RZ, R29.reuse.H0_H0 ;  /* 0x2000001dff147230 */ /* 0x100fe20000004100 */
[----:B------:R-:W-:Y:S01]  /*6d90*/  ISETP.NE.AND P0, PT, R57, RZ, PT ;  /* 0x000000ff3900720c */ /* 0x000fe20003f05270 */
[----:B------:R-:W-:Y:S01]  /*6da0*/  HADD2.F32 R21, -RZ, R29.H1_H1 ;  /* 0x3000001dff157230 */ /* 0x000fe20000004100 */
[----:B------:R-:W-:Y:S07]  /*6db0*/  BSSY.RECONVERGENT B0, `(.L_x_114) ;  /* 0x0000051000007945 */ /* 0x000fee0003800200 */
[----:B------:R-:W3:Y:S02]  /*6dc0*/  LDTM.16dp256bit.x4 R4, tmem[UR4+0x20] ;  /* 0x00002004000479ee */ /* 0x000ee40008120000 */
[C---:B---3--:R-:W-:Y:S01]  /*6dd0*/  FMUL R0, R24.reuse, R4 ;  /* 0x0000000418007220 */ /* 0x048fe20000400000 */
[----:B------:R-:W-:Y:S02]  /*6de0*/  HADD2.F32 R4, -RZ, R28.H1_H1 ;  /* 0x3000001cff047230 */ /* 0x000fe40000004100 */
[C---:B------:R-:W-:Y:S01]  /*6df0*/  FMUL R2, R24.reuse, R5 ;  /* 0x0000000518027220 */ /* 0x040fe20000400000 */
[C---:B------:R-:W-:Y:S01]  /*6e00*/  FMUL R7, R24.reuse, R7 ;  /* 0x0000000718077220 */ /* 0x040fe20000400000 */
[C---:B------:R-:W-:Y:S01]  /*6e10*/  FFMA R0, R27.reuse, R3, R0 ;  /* 0x000000031b007223 */ /* 0x040fe20000000000 */
[C---:B------:R-:W-:Y:S01]  /*6e20*/  FMUL R3, R24.reuse, R6 ;  /* 0x0000000618037220 */ /* 0x040fe20000400000 */
[C---:B------:R-:W-:Y:S01]  /*6e30*/  FFMA R2, R27.reuse, R4, R2 ;  /* 0x000000041b027223 */ /* 0x040fe20000000002 */
[C---:B------:R-:W-:Y:S01]  /*6e40*/  FMUL R4, R24.reuse, R8 ;  /* 0x0000000818047220 */ /* 0x040fe20000400000 */
[----:B------:R-:W-:Y:S01]  /*6e50*/  FMUL R8, R24, R12 ;  /* 0x0000000c18087220 */ /* 0x000fe20000400000 */
[C---:B------:R-:W-:Y:S01]  /*6e60*/  FFMA R3, R27.reuse, R20, R3 ;  /* 0x000000141b037223 */ /* 0x040fe20000000003 */
[----:B------:R-:W-:Y:S01]  /*6e70*/  FFMA R7, R27, R21, R7 ;  /* 0x000000151b077223 */ /* 0x000fe20000000007 */
[----:B------:R-:W-:Y:S01]  /*6e80*/  F2FP.F16.F32.PACK_AB R32, R2, R0 ;  /* 0x000000000220723e */ /* 0x000fe200000000ff */
[C---:B------:R-:W-:Y:S01]  /*6e90*/  FMUL R12, R24.reuse, R16 ;  /* 0x00000010180c7220 */ /* 0x040fe20000400000 */
[--C-:B------:R-:W-:Y:S02]  /*6ea0*/  HADD2.F32 R16, -RZ, R30.reuse.H0_H0 ;  /* 0x2000001eff107230 */ /* 0x100fe40000004100 */
[C---:B------:R-:W-:Y:S01]  /*6eb0*/  FMUL R5, R24.reuse, R9 ;  /* 0x0000000918057220 */ /* 0x040fe20000400000 */
[----:B------:R-:W-:Y:S01]  /*6ec0*/  F2FP.F16.F32.PACK_AB R33, R7, R3 ;  /* 0x000000030721723e */ /* 0x000fe200000000ff */
[----:B------:R-:W-:Y:S02]  /*6ed0*/  HADD2.F32 R0, -RZ, R30.H1_H1 ;  /* 0x3000001eff007230 */ /* 0x000fe40000004100 */
[C---:B------:R-:W-:Y:S01]  /*6ee0*/  FMUL R6, R24.reuse, R10 ;  /* 0x0000000a18067220 */ /* 0x040fe20000400000 */
[--C-:B------:R-:W-:Y:S02]  /*6ef0*/  HADD2.F32 R2, -RZ, R31.reuse.H0_H0 ;  /* 0x2000001fff027230 */ /* 0x100fe40000004100 */
[C---:B------:R-:W-:Y:S01]  /*6f00*/  FMUL R11, R24.reuse, R11 ;  /* 0x0000000b180b7220 */ /* 0x040fe20000400000 */
[----:B------:R-:W-:Y:S02]  /*6f10*/  HADD2.F32 R3, -RZ, R31.H1_H1 ;  /* 0x3000001fff037230 */ /* 0x000fe40000004100 */
[C---:B------:R-:W-:Y:S01]  /*6f20*/  FFMA R4, R27.reuse, R16, R4 ;  /* 0x000000101b047223 */ /* 0x040fe20000000004 */
[C---:B------:R-:W-:Y:S01]  /*6f30*/  FFMA R5, R27.reuse, R0, R5 ;  /* 0x000000001b057223 */ /* 0x040fe20000000005 */
[C---:B------:R-:W-:Y:S01]  /*6f40*/  FFMA R6, R27.reuse, R2, R6 ;  /* 0x000000021b067223 */ /* 0x040fe20000000006 */
[--C-:B------:R-:W-:Y:S02]  /*6f50*/  HADD2.F32 R0, -RZ, R36.reuse.H0_H0 ;  /* 0x20000024ff007230 */ /* 0x100fe40000004100 */
[----:B------:R-:W-:Y:S01]  /*6f60*/  FFMA R11, R27, R3, R11 ;  /* 0x000000031b0b7223 */ /* 0x000fe2000000000b */
[----:B------:R-:W-:Y:S01]  /*6f70*/  HADD2.F32 R2, -RZ, R36.H1_H1 ;  /* 0x30000024ff027230 */ /* 0x000fe20000004100 */
[----:B------:R-:W-:Y:S01]  /*6f80*/  F2FP.F16.F32.PACK_AB R34, R5, R4 ;  /* 0x000000040522723e */ /* 0x000fe200000000ff */
[C---:B------:R-:W-:Y:S01]  /*6f90*/  FMUL R9, R24.reuse, R13 ;  /* 0x0000000d18097220 */ /* 0x040fe20000400000 */
[--C-:B------:R-:W-:Y:S01]  /*6fa0*/  HADD2.F32 R3, -RZ, R37.reuse.H0_H0 ;  /* 0x20000025ff037230 */ /* 0x100fe20000004100 */
[----:B------:R-:W-:Y:S01]  /*6fb0*/  F2FP.F16.F32.PACK_AB R35, R11, R6 ;  /* 0x000000060b23723e */ /* 0x000fe200000000ff */
[C---:B------:R-:W-:Y:S01]  /*6fc0*/  FMUL R10, R24.reuse, R14 ;  /* 0x0000000e180a7220 */ /* 0x040fe20000400000 */
[C---:B------:R-:W-:Y:S01]  /*6fd0*/  FFMA R8, R27.reuse, R0, R8 ;  /* 0x000000001b087223 */ /* 0x040fe20000000008 */
[C---:B------:R-:W-:Y:S01]  /*6fe0*/  FFMA R9, R27.reuse, R2, R9 ;  /* 0x000000021b097223 */ /* 0x040fe20000000009 */
[----:B------:R-:W-:Y:S01]  /*6ff0*/  HADD2.F32 R0, -RZ, R37.H1_H1 ;  /* 0x30000025ff007230 */ /* 0x000fe20000004100 */
[----:B------:R3:W-:Y:S01]  /*7000*/  STSM.16.M88.4 [R60+0x1200], R32 ;  /* 0x001200203c007844 */ /* 0x0007e20000000200 */
[----:B------:R-:W-:Y:S01]  /*7010*/  FFMA R10, R27, R3, R10 ;  /* 0x000000031b0a7223 */ /* 0x000fe2000000000a */
[C---:B------:R-:W-:Y:S01]  /*7020*/  FMUL R15, R24.reuse, R15 ;  /* 0x0000000f180f7220 */ /* 0x040fe20000400000 */
[----:B------:R-:W-:Y:S01]  /*7030*/  F2FP.F16.F32.PACK_AB R8, R9, R8 ;  /* 0x000000080908723e */ /* 0x000fe200000000ff */
[--C-:B------:R-:W-:Y:S02]  /*7040*/  HADD2.F32 R2, -RZ, R38.reuse.H0_H0 ;  /* 0x20000026ff027230 */ /* 0x100fe40000004100 */
[C---:B------:R-:W-:Y:S01]  /*7050*/  FMUL R13, R24.reuse, R17 ;  /* 0x00000011180d7220 */ /* 0x040fe20000400000 */
[----:B------:R-:W-:Y:S02]  /*7060*/  HADD2.F32 R3, -RZ, R38.H1_H1 ;  /* 0x30000026ff037230 */ /* 0x000fe40000004100 */
[C---:B------:R-:W-:Y:S01]  /*7070*/  FMUL R14, R24.reuse, R18 ;  /* 0x00000012180e7220 */ /* 0x040fe20000400000 */
[--C-:B------:R-:W-:Y:S02]  /*7080*/  HADD2.F32 R4, -RZ, R39.reuse.H0_H0 ;  /* 0x20000027ff047230 */ /* 0x100fe40000004100 */
[C---:B------:R-:W-:Y:S01]  /*7090*/  FFMA R15, R27.reuse, R0, R15 ;  /* 0x000000001b0f7223 */ /* 0x040fe2000000000f */
[----:B------:R-:W-:Y:S01]  /*70a0*/  MOV R0, UR46 ;  /* 0x0000002e00007c02 */ /* 0x000fe20008000f00 */
[----:B------:R-:W-:Y:S02]  /*70b0*/  HADD2.F32 R5, -RZ, R39.H1_H1 ;  /* 0x30000027ff057230 */ /* 0x000fe40000004100 */
[----:B------:R-:W-:Y:S01]  /*70c0*/  FMUL R19, R24, R19 ;  /* 0x0000001318137220 */ /* 0x000fe20000400000 */
[C---:B------:R-:W-:Y:S01]  /*70d0*/  FFMA R12, R27.reuse, R2, R12 ;  /* 0x000000021b0c7223 */ /* 0x040fe2000000000c */
[C---:B------:R-:W-:Y:S01]  /*70e0*/  FFMA R13, R27.reuse, R3, R13 ;  /* 0x000000031b0d7223 */ /* 0x040fe2000000000d */
[C---:B------:R-:W-:Y:S01]  /*70f0*/  FFMA R14, R27.reuse, R4, R14 ;  /* 0x000000041b0e7223 */ /* 0x040fe2000000000e */
[----:B------:R-:W-:Y:S01]  /*7100*/  FFMA R19, R27, R5, R19 ;  /* 0x000000051b137223 */ /* 0x000fe20000000013 */
[----:B------:R-:W-:Y:S02]  /*7110*/  F2FP.F16.F32.PACK_AB R9, R15, R10 ;  /* 0x0000000a0f09723e */ /* 0x000fe400000000ff */
[----:B------:R-:W-:Y:S02]  /*7120*/  F2FP.F16.F32.PACK_AB R10, R13, R12 ;  /* 0x0000000c0d0a723e */ /* 0x000fe400000000ff */
[----:B------:R-:W-:Y:S02]  /*7130*/  F2FP.F16.F32.PACK_AB R11, R19, R14 ;  /* 0x0000000e130b723e */ /* 0x000fe400000000ff */
[----:B------:R-:W-:Y:S02]  /*7140*/  @P6 LEA R0, R0, UR44, 0x3 ;  /* 0x0000002c00006c11 */ /* 0x000fe4000f8e18ff */
[----:B------:R-:W-:Y:S01]  /*7150*/  LEA R2, R61, UR44, 0x3 ;  /* 0x0000002c3d027c11 */ /* 0x000fe2000f8e18ff */
[----:B------:R3:W-:Y:S01]  /*7160*/  STSM.16.M88.4 [R59+0x1200], R8 ;  /* 0x001200083b007844 */ /* 0x0007e20000000200 */
[----:B------:R-:W-:Y:S02]  /*7170*/  @P6 IADD3 R0, PT, PT, R0, 0x60, RZ ;  /* 0x0000006000006810 */ /* 0x000fe40007ffe0ff */
[----:B------:R-:W-:Y:S01]  /*7180*/  @P6 SHF.L.U32 R3, R55, 0x1f, RZ ;  /* 0x0000001f37036819 */ /* 0x000fe200000006ff */
[----:B------:R-:W-:Y:S01]  /*7190*/  @!PT LDS RZ, [RZ] ;  /* 0x00000000fffff984 */ /* 0x000fe20000000800 */
[----:B------:R-:W-:Y:S01]  /*71a0*/  @!PT LDS RZ, [RZ] ;  /* 0x00000000fffff984 */ /* 0x000fe20000000800 */
[----:B------:R-:W-:Y:S01]  /*71b0*/  @!PT LDS RZ, [RZ] ;  /* 0x00000000fffff984 */ /* 0x000fe20000000800 */
[----:B------:R-:W-:Y:S01]  /*71c0*/  @!PT LDS RZ, [RZ] ;  /* 0x00000000fffff984 */ /* 0x000fe20000000800 */
[----:B------:R4:W-:Y:S06]  /*71d0*/  MEMBAR.ALL.CTA ;  /* 0x0000000000007992 */ /* 0x0009ec0000008000 */
[----:B----4-:R-:W4:Y:S01]  /*71e0*/  FENCE.VIEW.ASYNC.S ;  /* 0x00000000000073c6 */ /* 0x010f220000000000 */
[----:B-1----:R-:W-:Y:S01]  /*71f0*/  @P6 PRMT R0, R65, 0x654, R0 ;  /* 0x0000065441006816 */ /* 0x002fe20000000000 */
[----:B----4-:R-:W-:Y:S06]  /*7200*/  BAR.SYNC.DEFER_BLOCKING 0x1, 0x80 ;  /* 0x0042000000007b1d */ /* 0x010fec0000010000 */
[----:B------:R-:W-:Y:S05]  /*7210*/  @P0 BRA `(.L_x_115) ;  /* 0x0000000000280947 */ /* 0x000fea0003800000 */
[----:B------:R-:W1:Y:S01]  /*7220*/  LDCU.64 UR6, c[0x0][0x348] ;  /* 0x00006900ff0677ac */ /* 0x000e620008000a00 */
[----:B------:R-:W-:Y:S02]  /*7230*/  UIADD3 UR9, UPT, UPT, UR49, 0x20, URZ ;  /* 0x0000002031097890 */ /* 0x000fe4000fffe0ff */
[----:B------:R-:W-:Y:S01]  /*7240*/  UIADD3 UR8, UPT, UPT, UR44, 0x1200, URZ ;  /* 0x000012002c087890 */ /* 0x000fe2000fffe0ff */
[----:B------:R-:W-:Y:S01]  /*7250*/  UMOV UR10, UR50 ;  /* 0x00000032000a7c82 */ /* 0x000fe20008000000 */
[----:B------:R-:W-:Y:S01]  /*7260*/  UMOV UR11, UR36 ;  /* 0x00000024000b7c82 */ /* 0x000fe20008000000 */
[----:B-1----:R-:W-:Y:S04]  /*7270*/  UIADD3 UR4, UP0, UPT, UR6, 0x680, URZ ;  /* 0x0000068006047890 */ /* 0x002fe8000ff1e0ff */
[----:B------:R-:W-:Y:S09]  /*7280*/  UIADD3.X UR5, UPT, UPT, URZ, UR7, URZ, UP0, !UPT ;  /* 0x00000007ff057290 */ /* 0x000ff200087fe4ff */
[----:B------:R1:W-:Y:S01]  /*7290*/  UTMASTG.3D [UR8], [UR4] ;  /* 0x00000008040073b5 */ /* 0x0003e20008010000 */
[----:B------:R0:W-:Y:S01]  /*72a0*/  UTMACMDFLUSH ;  /* 0x00000000000079b7 */ /* 0x0001e20000000000 */
[----:B-1----:R-:W-:Y:S04]  /*72b0*/  DEPBAR.LE SB0, 0x1 ;  /* 0x000080400000791a */ /* 0x002fe80000000000 */
.L_x_115:
[----:B------:R-:W-:Y:S05]  /*72c0*/  BSYNC.RECONVERGENT B0 ;  /* 0x0000000000007941 */ /* 0x000fea0003800200 */
.L_x_114:
[----:B------:R-:W-:Y:S01]  /*72d0*/  BAR.SYNC.DEFER_BLOCKING 0x1, 0x80 ;  /* 0x0042000000007b1d */ /* 0x000fe20000010000 */
[----:B------:R-:W-:Y:S04]  /*72e0*/  UIADD3 UR4, UPT, UPT, UR46, 0x1, URZ ;  /* 0x000000012e047890 */ /* 0x000fe8000fffe0ff */
[----:B------:R-:W-:Y:S04]  /*72f0*/  UISETP.NE.AND UP0, UPT, UR4, 0x4, UPT ;  /* 0x000000040400788c */ /* 0x000fe8000bf05270 */
[----:B------:R-:W-:Y:S01]  /*7300*/  USEL UR45, UR4, URZ, UP0 ;  /* 0x000000ff042d7287 */ /* 0x000fe20008000000 */
[----:B------:R1:W-:Y:S01]  /*7310*/  @P6 SYNCS.ARRIVE.TRANS64.RED.A1T0 RZ, [R0+URZ], RZ ;  /* 0x000000ff00ff69a7 */ /* 0x0003e200081004ff */
[----:B------:R-:W-:Y:S01]  /*7320*/  BSSY B1, `(.L_x_116) ;  /* 0x0000014000017945 */ /* 0x000fe20003800000 */
[----:B------:R-:W4:Y:S02]  /*7330*/  @P6 SYNCS.PHASECHK.TRANS64.TRYWAIT P0, [R2+URZ+0x40], R3 ;  /* 0x00004003020065a7 */ /* 0x000f2400080011ff */
[----:B----4-:R-:W-:Y:S01]  /*7340*/  @P6 SEL R63, RZ, 0x1, !P0 ;  /* 0x00000001ff3f6807 */ /* 0x010fe20004000000 */
[----:B-1----:R-:W-:Y:S06]  /*7350*/  @!P6 BRA `(.L_x_117) ;  /* 0x000000000040e947 */ /* 0x002fec0003800000 */
[----:B------:R-:W-:Y:S01]  /*7360*/  ISETP.NE.AND P1, PT, R64, RZ, PT ;  /* 0x000000ff4000720c */ /* 0x000fe20003f25270 */
[----:B------:R-:W-:Y:S01]  /*7370*/  BSSY B0, `(.L_x_118) ;  /* 0x0000009000007945 */ /* 0x000fe20003800000 */
[----:B------:R-:W-:Y:S11]  /*7380*/  ISETP.NE.AND P0, PT, R63, RZ, PT ;  /* 0x000000ff3f00720c */ /* 0x000ff60003f05270 */
[----:B------:R-:W-:Y:S05]  /*7390*/  @P1 IMAD R3, R61, 0x1000, R62 ;  /* 0x000010003d031824 */ /* 0x000fea00078e023e */
[----:B------:R-:W-:Y:S05]  /*73a0*/  @P1 IADD3 R0, PT, PT, R3, UR44, RZ ;  /* 0x0000002c03001c10 */ /* 0x000fea000fffe0ff */
[----:B------:R-:W-:Y:S01]  /*73b0*/  @P1 IMAD.IADD R0, R56, 0x1, R0 ;  /* 0x0000000138001824 */ /* 0x000fe200078e0200 */
[----:B------:R-:W-:Y:S06]  /*73c0*/  @P0 BRA `(.L_x_119) ;  /* 0x00000000000c0947 */ /* 0x000fec0003800000 */
[----:B------:R-:W-:Y:S04]  /*73d0*/  SHF.L.U32 R4, R55, 0x1f, RZ ;  /* 0x0000001f37047819 */ /* 0x000fe800000006ff */
[----:B------:R-:W1:Y:S02]  /*73e0*/  SYNCS.PHASECHK.TRANS64.TRYWAIT P0, [R2+URZ+0x40], R4 ;  /* 0x00004004020075a7 */ /* 0x000e6400080011ff */
[----:B-1----:R-:W-:Y:S05]  /*73f0*/  @!P0 BRA `(.L_x_120) ;  /* 0x0000001c00988947 */ /* 0x002fea0003800000 */
.L_x_119:
[----:B------:R-:W-:Y:S05]  /*7400*/  BSYNC B0 ;  /* 0x0000000000007941 */ /* 0x000fea0003800000 */
.L_x_118:
[----:B------:R-:W-:Y:S02]  /*7410*/  ISETP.NE.AND P0, PT, R64, RZ, PT ;  /* 0x000000ff4000720c */ /* 0x000fe40003f05270 */
[----:B------:R-:W-:Y:S11]  /*7420*/  IADD3 R61, PT, PT, R61, 0x1, RZ ;  /* 0x000000013d3d7810 */ /* 0x000ff60007ffe0ff */
[----:B------:R-:W-:Y:S05]  /*7430*/  @P0 WARPSYNC.ALL ;  /* 0x0000000000000948 */ /* 0x000fea0003800000 */
[----:B------:R4:W1:Y:S04]  /*7440*/  @P0 LDSM.16.M88.4 R28, [R3+UR44+0x200] ;  /* 0x0002002c031c083b */ /* 0x0008680008000200 */
[----:B------:R4:W1:Y:S02]  /*7450*/  @P0 LDSM.16.M88.4 R36, [R0+0x200] ;  /* 0x000200000024083b */ /* 0x0008640000000200 */
.L_x_117:
[----:B------:R-:W-:Y:S05]  /*7460*/  BSYNC B1 ;  /* 0x0000000000017941 */ /* 0x000fea0003800000 */
.L_x_116:
[----:B----4-:R-:W-:Y:S05]  /*7470*/  VIADD R0, R25, 0x40 ;  /* 0x0000004019007836 */ /* 0x010fea0000000000 */
[----:B------:R-:W-:Y:S04]  /*7480*/  SHF.R.U32.HI R0, RZ, 0x15, R0 ;  /* 0x00000015ff007819 */ /* 0x000fe80000011600 */
[----:B------:R-:W-:Y:S11]  /*7490*/  LOP3.LUT P0, RZ, R0, 0x3, R46, 0x48, !PT ;  /* 0x0000000300ff7812 */ /* 0x000ff6000780482e */
[----:B------:R-:W-:Y:S02]  /*74a0*/  @!UPT UIADD3 URZ, UPT, UPT, URZ, URZ, URZ ;  /* 0x000000fffffff290 */ /* 0x000fe4000fffe0ff */
[----:B------:R-:W-:Y:S05]  /*74b0*/  @!P0 BRA `(.L_x_121) ;  /* 0x0000000000408947 */ /* 0x000fea0003800000 */
[----:B------:R-:W4:Y:S01]  /*74c0*/  LDCU.64 UR8, c[0x4][0x70] ;  /* 0x01000e00ff0877ac */ /* 0x000f220008000a00 */
[----:B------:R-:W-:Y:S01]  /*74d0*/  MOV R3, 0x0 ;  /* 0x0000000000037802 */ /* 0x000fe20000000f00 */
[----:B------:R-:W-:Y:S02]  /*74e0*/  HFMA2 R12, -RZ, RZ, 0, 5.9604644775390625e-08 ;  /* 0x00000001ff0c7431 */ /* 0x000fe400000001ff */
[----:B---3--:R-:W-:Y:S02]  /*74f0*/  IMAD.MOV.U32 R8, RZ, RZ, 0x192 ;  /* 0x00000192ff087424 */ /* 0x008fe400078e00ff */
[----:B------:R-:W-:Y:S01]  /*7500*/  IMAD.MOV.U32 R13, RZ, RZ, RZ ;  /* 0x000000ffff0d7224 */ /* 0x000fe200078e00ff */
[----:B------:R-:W3:Y:S01]  /*7510*/  LDCU.64 UR6, c[0x4][0x78] ;  /* 0x01000f00ff0677ac */ /* 0x000ee20008000a00 */
[----:B-1----:R-:W1:Y:S01]  /*7520*/  LDC.64 R2, c[0x4][R3] ;  /* 0x0100000003027b82 */ /* 0x002e620000000a00 */
[----:B------:R-:W5:Y:S01]  /*7530*/  LDCU.64 UR4, c[0x4][0x10] ;  /* 0x01000200ff0477ac */ /* 0x000f620008000a00 */
[----:B----4-:R-:W-:Y:S01]  /*7540*/  MOV R5, UR9 ;  /* 0x0000000900057c02 */ /* 0x010fe20008000f00 */
[----:B------:R-:W-:Y:S01]  /*7550*/  IMAD.U32 R4, RZ, RZ, UR8 ;  /* 0x00000008ff047e24 */ /* 0x000fe2000f8e00ff */
[----:B---3--:R-:W-:Y:S01]  /*7560*/  MOV R7, UR7 ;  /* 0x0000000700077c02 */ /* 0x008fe20008000f00 */
[----:B------:R-:W-:Y:S01]  /*7570*/  IMAD.U32 R6, RZ, RZ, UR6 ;  /* 0x00000006ff067e24 */ /* 0x000fe2000f8e00ff */
[----:B-----5:R-:W-:Y:S01]  /*7580*/  MOV R11, UR5 ;  /* 0x00000005000b7c02 */ /* 0x020fe20008000f00 */
[----:B------:R-:W-:Y:S02]  /*7590*/  IMAD.U32 R10, RZ, RZ, UR4 ;  /* 0x00000004ff0a7e24 */ /* 0x000fe4000f8e00ff */
[----:B------:R-:W-:Y:S07]  /*75a0*/  LEPC R20, `(.L_x_121) ;  /* 0x000000001014794e */ /* 0x000fee0000000000 */
[----:B-12---:R-:W-:Y:S05]  /*75b0*/  CALL.ABS.NOINC R2 ;  /* 0x0000000002007343 */ /* 0x006fea0003c00000 */
.L_x_121:
[----:B------:R-:W-:Y:S01]  /*75c0*/  ISETP.NE.AND P6, PT, R58, RZ, PT ;  /* 0x000000ff3a00720c */ /* 0x000fe20003fc5270 */
[----:B------:R-:W-:Y:S05]  /*75d0*/  WARPSYNC.ALL ;  /* 0x0000000000007948 */ /* 0x000fea0003800000 */
[----:B------:R-:W-:Y:S01]  /*75e0*/  R2UR UR4, R25 ;  /* 0x00000000190472ca */ /* 0x000fe200000e0000 */
[--C-:B-1----:R-:W-:Y:S01]  /*75f0*/  HADD2.F32 R3, -RZ, R28.reuse.H0_H0 ;  /* 0x2000001cff037230 */ /* 0x102fe20000004100 */
[----:B------:R-:W-:Y:S01]  /*7600*/  ISETP.NE.AND P0, PT, R57, RZ, PT ;  /* 0x000000ff3900720c */ /* 0x000fe20003f05270 */
[--C-:B------:R-:W-:Y:S01]  /*7610*/  HADD2.F32 R20, -RZ, R29.reuse.H0_H0 ;  /* 0x2000001dff147230 */ /* 0x100fe20000004100 */
[----:B------:R-:W-:Y:S01]  /*7620*/  BSSY.RECONVERGENT B0, `(.L_x_122) ;  /* 0x0000052000007945 */ /* 0x000fe20003800200 */
[----:B------:R-:W-:Y:S08]  /*7630*/  HADD2.F32 R21, -RZ, R29.H1_H1 ;  /* 0x3000001dff157230 */ /* 0x000ff00000004100 */
[----:B---3--:R-:W1:Y:S02]  /*7640*/  LDTM.16dp256bit.x4 R4, tmem[UR4+0x40] ;  /* 0x00004004000479ee */ /* 0x008e640008120000 */
[C---:B-1----:R-:W-:Y:S01]  /*7650*/  FMUL R0, R24.reuse, R4 ;  /* 0x0000000418007220 */ /* 0x042fe20000400000 */
[----:B------:R-:W-:Y:S02]  /*7660*/  HADD2.F32 R4, -RZ, R28.H1_H1 ;  /* 0x3000001cff047230 */ /* 0x000fe40000004100 */
[C---:B------:R-:W-:Y:S01]  /*7670*/  FMUL R2, R24.reuse, R5 ;  /* 0x0000000518027220 */ /* 0x040fe20000400000 */
[C---:B------:R-:W-:Y:S01]  /*7680*/  FMUL R7, R24.reuse, R7 ;  /* 0x0000000718077220 */ /* 0x040fe20000400000 */
[C---:B------:R-:W-:Y:S01]  /*7690*/  FFMA R0, R27.reuse, R3, R0 ;  /* 0x000000031b007223 */ /* 0x040fe20000000000 */
[C---:B------:R-:W-:Y:S01]  /*76a0*/  FMUL R3, R24.reuse, R6 ;  /* 0x0000000618037220 */ /* 0x040fe20000400000 */
[C---:B------:R-:W-:Y:S01]  /*76b0*/  FFMA R2, R27.reuse, R4, R2 ;  /* 0x000000041b027223 */ /* 0x040fe20000000002 */
[C---:B------:R-:W-:Y:S01]  /*76c0*/  FMUL R4, R24.reuse, R8 ;  /* 0x0000000818047220 */ /* 0x040fe20000400000 */
[C---:B------:R-:W-:Y:S01]  /*76d0*/  FMUL R8, R24.reuse, R12 ;  /* 0x0000000c18087220 */ /* 0x040fe20000400000 */
[----:B------:R-:W-:Y:S01]  /*76e0*/  FMUL R12, R24, R16 ;  /* 0x00000010180c7220 */ /* 0x000fe20000400000 */
[C---:B------:R-:W-:Y:S01]  /*76f0*/  FFMA R3, R27.reuse, R20, R3 ;  /* 0x000000141b037223 */ /* 0x040fe20000000003 */
[----:B------:R-:W-:Y:S01]  /*7700*/  F2FP.F16.F32.PACK_AB R32, R2, R0 ;  /* 0x000000000220723e */ /* 0x000fe200000000ff */
[--C-:B------:R-:W-:Y:S02]  /*7710*/  HADD2.F32 R16, -RZ, R30.reuse.H0_H0 ;  /* 0x2000001eff107230 */ /* 0x100fe40000004100 */
[C---:B------:R-:W-:Y:S01]  /*7720*/  FMUL R5, R24.reuse, R9 ;  /* 0x0000000918057220 */ /* 0x040fe20000400000 */
[----:B------:R-:W-:Y:S02]  /*7730*/  HADD2.F32 R0, -RZ, R30.H1_H1 ;  /* 0x3000001eff007230 */ /* 0x000fe40000004100 */
[C---:B------:R-:W-:Y:S01]  /*7740*/  FFMA R7, R27.reuse, R21, R7 ;  /* 0x000000151b077223 */ /* 0x040fe20000000007 */
[--C-:B------:R-:W-:Y:S02]  /*7750*/  HADD2.F32 R2, -RZ, R31.reuse.H0_H0 ;  /* 0x2000001fff027230 */ /* 0x100fe40000004100 */
[C---:B------:R-:W-:Y:S01]  /*7760*/  FMUL R6, R24.reuse, R10 ;  /* 0x0000000a18067220 */ /* 0x040fe20000400000 */
[C---:B------:R-:W-:Y:S01]  /*7770*/  FFMA R4, R27.reuse, R16, R4 ;  /* 0x000000101b047223 */ /* 0x040fe20000000004 */
[----:B------:R-:W-:Y:S01]  /*7780*/  FFMA R5, R27, R0, R5 ;  /* 0x000000001b057223 */ /* 0x000fe20000000005 */
[----:B------:R-:W-:Y:S01]  /*7790*/  F2FP.F16.F32.PACK_AB R33, R7, R3 ;  /* 0x000000030721723e */ /* 0x000fe200000000ff */
[----:B------:R-:W-:Y:S02]  /*77a0*/  HADD2.F32 R16, -RZ, R31.H1_H1 ;  /* 0x3000001fff107230 */ /* 0x000fe40000004100 */
        /* <DEDUP_REMOVED lines=9> */
[C---:B------:R-:W-:Y:S01]  /*7840*/  FFMA R8, R27.reuse, R0, R8 ;  /* 0x000000001b087223 */ /* 0x040fe20000000008 */
[C---:B------:R-:W-:Y:S01]  /*7850*/  FFMA R9, R27.reuse, R2, R9 ;  /* 0x000000021b097223 */ /* 0x040fe20000000009 */
[----:B------:R-:W-:Y:S02]  /*7860*/  HADD2.F32 R0, -RZ, R37.H1_H1 ;  /* 0x30000025ff007230 */ /* 0x000fe40000004100 */
[----:B------:R-:W-:Y:S01]  /*7870*/  FFMA R10, R27, R3, R10 ;  /* 0x000000031b0a7223 */ /* 0x000fe2000000000a */
[----:B------:R-:W-:Y:S01]  /*7880*/  F2FP.F16.F32.PACK_AB R35, R11, R6 ;  /* 0x000000060b23723e */ /* 0x000fe200000000ff */
[C---:B------:R-:W-:Y:S01]  /*7890*/  FMUL R15, R24.reuse, R15 ;  /* 0x0000000f180f7220 */ /* 0x040fe20000400000 */
[--C-:B------:R-:W-:Y:S02]  /*78a0*/  HADD2.F32 R2, -RZ, R38.reuse.H0_H0 ;  /* 0x20000026ff027230 */ /* 0x100fe40000004100 */
[C---:B------:R-:W-:Y:S01]  /*78b0*/  FMUL R13, R24.reuse, R17 ;  /* 0x00000011180d7220 */ /* 0x040fe20000400000 */
[----:B------:R-:W-:Y:S01]  /*78c0*/  HADD2.F32 R3, -RZ, R38.H1_H1 ;  /* 0x30000026ff037230 */ /* 0x000fe20000004100 */
[----:B------:R1:W-:Y:S01]  /*78d0*/  STSM.16.M88.4 [R60+0x2200], R32 ;  /* 0x002200203c007844 */ /* 0x0003e20000000200 */
[----:B------:R-:W-:Y:S01]  /*78e0*/  F2FP.F16.F32.PACK_AB R8, R9, R8 ;  /* 0x000000080908723e */ /* 0x000fe200000000ff */
[--C-:B------:R-:W-:Y:S02]  /*78f0*/  HADD2.F32 R4, -RZ, R39.reuse.H0_H0 ;  /* 0x20000027ff047230 */ /* 0x100fe40000004100 */
[C---:B------:R-:W-:Y:S01]  /*7900*/  FMUL R14, R24.reuse, R18 ;  /* 0x00000012180e7220 */ /* 0x040fe20000400000 */
[----:B------:R-:W-:Y:S02]  /*7910*/  HADD2.F32 R5, -RZ, R39.H1_H1 ;  /* 0x30000027ff057230 */ /* 0x000fe40000004100 */
[C---:B------:R-:W-:Y:S01]  /*7920*/  FFMA R15, R27.reuse, R0, R15 ;  /* 0x000000001b0f7223 */ /* 0x040fe2000000000f */
[----:B------:R-:W-:Y:S01]  /*7930*/  MOV R0, UR45 ;  /* 0x0000002d00007c02 */ /* 0x000fe20008000f00 */
        /* <DEDUP_REMOVED lines=18> */
[----:B---3--:R-:W3:Y:S01]  /*7a60*/  FENCE.VIEW.ASYNC.S ;  /* 0x00000000000073c6 */ /* 0x008ee20000000000 */
[----:B------:R-:W-:Y:S01]  /*7a70*/  @P6 PRMT R0, R65, 0x654, R0 ;  /* 0x0000065441006816 */ /* 0x000fe20000000000 */
[----:B---3--:R-:W-:Y:S06]  /*7a80*/  BAR.SYNC.DEFER_BLOCKING 0x1, 0x80 ;  /* 0x0042000000007b1d */ /* 0x008fec0000010000 */
[----:B------:R-:W-:Y:S05]  /*7a90*/  @P0 BRA `(.L_x_123) ;  /* 0x0000000000280947 */ /* 0x000fea0003800000 */
[----:B------:R-:W3:Y:S01]  /*7aa0*/  LDCU.64 UR6, c[0x0][0x348] ;  /* 0x00006900ff0677ac */ /* 0x000ee20008000a00 */
[----:B------:R-:W-:Y:S02]  /*7ab0*/  UIADD3 UR9, UPT, UPT, UR49, 0x40, URZ ;  /* 0x0000004031097890 */ /* 0x000fe4000fffe0ff */
[----:B------:R-:W-:Y:S01]  /*7ac0*/  UIADD3 UR8, UPT, UPT, UR44, 0x2200, URZ ;  /* 0x000022002c087890 */ /* 0x000fe2000fffe0ff */
[----:B------:R-:W-:Y:S01]  /*7ad0*/  UMOV UR10, UR50 ;  /* 0x00000032000a7c82 */ /* 0x000fe20008000000 */
[----:B------:R-:W-:Y:S01]  /*7ae0*/  UMOV UR11, UR36 ;  /* 0x00000024000b7c82 */ /* 0x000fe20008000000 */
[----:B---3--:R-:W-:Y:S04]  /*7af0*/  UIADD3 UR4, UP0, UPT, UR6, 0x680, URZ ;  /* 0x0000068006047890 */ /* 0x008fe8000ff1e0ff */
[----:B------:R-:W-:Y:S09]  /*7b00*/  UIADD3.X UR5, UPT, UPT, URZ, UR7, URZ, UP0, !UPT ;  /* 0x00000007ff057290 */ /* 0x000ff200087fe4ff */
[----:B------:R3:W-:Y:S01]  /*7b10*/  UTMASTG.3D [UR8], [UR4] ;  /* 0x00000008040073b5 */ /* 0x0007e20008010000 */
[----:B------:R0:W-:Y:S01]  /*7b20*/  UTMACMDFLUSH ;  /* 0x00000000000079b7 */ /* 0x0001e20000000000 */
[----:B---3--:R-:W-:Y:S04]  /*7b30*/  DEPBAR.LE SB0, 0x1 ;  /* 0x000080400000791a */ /* 0x008fe80000000000 */
.L_x_123:
[----:B------:R-:W-:Y:S05]  /*7b40*/  BSYNC.RECONVERGENT B0 ;  /* 0x0000000000007941 */ /* 0x000fea0003800200 */
.L_x_122:
        /* <DEDUP_REMOVED lines=8> */
[----:B---3--:R-:W-:Y:S06]  /*7bd0*/  @!P6 BRA `(.L_x_125) ;  /* 0x000000000040e947 */ /* 0x008fec0003800000 */
        /* <DEDUP_REMOVED lines=8> */
[----:B------:R-:W3:Y:S02]  /*7c60*/  SYNCS.PHASECHK.TRANS64.TRYWAIT P0, [R3+URZ+0x40], R0 ;  /* 0x00004000030075a7 */ /* 0x000ee400080011ff */
[----:B---3--:R-:W-:Y:S05]  /*7c70*/  @!P0 BRA `(.L_x_128) ;  /* 0x00000014008c8947 */ /* 0x008fea0003800000 */
.L_x_127:
[----:B------:R-:W-:Y:S05]  /*7c80*/  BSYNC B0 ;  /* 0x0000000000007941 */ /* 0x000fea0003800000 */
.L_x_126:
[----:B------:R-:W-:Y:S11]  /*7c90*/  ISETP.NE.AND P0, PT, R64, RZ, PT ;  /* 0x000000ff4000720c */ /* 0x000ff60003f05270 */
[----:B------:R-:W-:Y:S02]  /*7ca0*/  @!UPT UIADD3 URZ, UPT, UPT, URZ, URZ, URZ ;  /* 0x000000fffffff290 */ /* 0x000fe4000fffe0ff */
[----:B------:R-:W-:Y:S05]  /*7cb0*/  @P0 WARPSYNC.ALL ;  /* 0x0000000000000948 */ /* 0x000fea0003800000 */
[----:B------:R4:W1:Y:S04]  /*7cc0*/  @P0 LDSM.16.M88.4 R28, [R61+UR44+0x200] ;  /* 0x0002002c3d1c083b */ /* 0x0008680008000200 */
[----:B------:R4:W1:Y:S02]  /*7cd0*/  @P0 LDSM.16.M88.4 R36, [R2+0x200] ;  /* 0x000200000224083b */ /* 0x0008640000000200 */
.L_x_125:
[----:B------:R-:W-:Y:S05]  /*7ce0*/  BSYNC B1 ;  /* 0x0000000000017941 */ /* 0x000fea0003800000 */
.L_x_124:
[----:B---3--:R-:W-:Y:S05]  /*7cf0*/  VIADD R0, R25, 0x60 ;  /* 0x0000006019007836 */ /* 0x008fea0000000000 */
[----:B------:R-:W-:Y:S04]  /*7d00*/  SHF.R.U32.HI R0, RZ, 0x15, R0 ;  /* 0x00000015ff007819 */ /* 0x000fe80000011600 */
[----:B------:R-:W-:Y:S11]  /*7d10*/  LOP3.LUT P0, RZ, R0, 0x3, R46, 0x48, !PT ;  /* 0x0000000300ff7812 */ /* 0x000ff6000780482e */
[----:B------:R-:W-:Y:S02]  /*7d20*/  @!UPT UIADD3 URZ, UPT, UPT, URZ, URZ, URZ ;  /* 0x000000fffffff290 */ /* 0x000fe4000fffe0ff */
[----:B------:R-:W-:Y:S05]  /*7d30*/  @!P0 BRA `(.L_x_129) ;  /* 0x0000000000408947 */ /* 0x000fea0003800000 */
[----:B------:R-:W3:Y:S01]  /*7d40*/  LDCU.64 UR8, c[0x4][0x70] ;  /* 0x01000e00ff0877ac */ /* 0x000ee20008000a00 */
[----:B------:R-:W-:Y:S01]  /*7d50*/  MOV R3, 0x0 ;  /* 0x0000000000037802 */ /* 0x000fe20000000f00 */
[----:B------:R-:W-:Y:S02]  /*7d60*/  HFMA2 R12, -RZ, RZ, 0, 5.9604644775390625e-08 ;  /* 0x00000001ff0c7431 */ /* 0x000fe400000001ff */
[----:B-1----:R-:W-:Y:S02]  /*7d70*/  IMAD.MOV.U32 R8, RZ, RZ, 0x192 ;  /* 0x00000192ff087424 */ /* 0x002fe400078e00ff */
[----:B------:R-:W-:Y:S01]  /*7d80*/  IMAD.MOV.U32 R13, RZ, RZ, RZ ;  /* 0x000000ffff0d7224 */ /* 0x000fe200078e00ff */
[----:B------:R-:W1:Y:S01]  /*7d90*/  LDCU.64 UR6, c[0x4][0x78] ;  /* 0x01000f00ff0677ac */ /* 0x000e620008000a00 */
[----:B----4-:R-:W4:Y:S01]  /*7da0*/  LDC.64 R2, c[0x4][R3] ;  /* 0x0100000003027b82 */ /* 0x010f220000000a00 */
        /* <DEDUP_REMOVED lines=9> */
.L_x_129:
[----:B------:R-:W-:Y:S01]  /*7e40*/  ISETP.NE.AND P0, PT, R57, RZ, PT ;  /* 0x000000ff3900720c */ /* 0x000fe20003f05270 */
[----:B------:R-:W-:Y:S05]  /*7e50*/  WARPSYNC.ALL ;  /* 0x0000000000007948 */ /* 0x000fea0003800000 */
[----:B------:R-:W-:Y:S01]  /*7e60*/  R2UR UR4, R25 ;  /* 0x00000000190472ca */ /* 0x000fe200000e0000 */
[----:B------:R-:W3:Y:S01]  /*7e70*/  S2UR UR5, SR_CgaCtaId ;  /* 0x00000000000579c3 */ /* 0x000ee20000008800 */
[--C-:B-1----:R-:W-:Y:S01]  /*7e80*/  HADD2.F32 R0, -RZ, R28.reuse.H0_H0 ;  /* 0x2000001cff007230 */ /* 0x102fe20000004100 */
[----:B------:R-:W-:Y:S01]  /*7e90*/  BSSY.RECONVERGENT B0, `(.L_x_130) ;  /* 0x0000052000007945 */ /* 0x000fe20003800200 */
[----:B----4-:R-:W-:Y:S02]  /*7ea0*/  HADD2.F32 R2, -RZ, R28.H1_H1 ;  /* 0x3000001cff027230 */ /* 0x010fe40000004100 */
[--C-:B------:R-:W-:Y:S02]  /*7eb0*/  HADD2.F32 R3, -RZ, R29.reuse.H0_H0 ;  /* 0x2000001dff037230 */ /* 0x100fe40000004100 */
[----:B------:R-:W-:Y:S02]  /*7ec0*/  HADD2.F32 R20, -RZ, R29.H1_H1 ;  /* 0x3000001dff147230 */ /* 0x000fe40000004100 */
[--C-:B------:R-:W-:Y:S02]  /*7ed0*/  HADD2.F32 R21, -RZ, R30.reuse.H0_H0 ;  /* 0x2000001eff157230 */ /* 0x100fe40000004100 */
[----:B------:R-:W-:Y:S01]  /*7ee0*/  HADD2.F32 R25, -RZ, R30.H1_H1 ;  /* 0x3000001eff197230 */ /* 0x000fe20000004100 */
[----:B------:R-:W1:Y:S01]  /*7ef0*/  LDTM.16dp256bit.x4 R4, tmem[UR4+0x60] ;  /* 0x00006004000479ee */ /* 0x000e620008120000 */
[----:B------:R-:W-:Y:S01]  /*7f00*/  R2UR UR4, R26 ;  /* 0x000000001a0472ca */ /* 0x000fe200000e0000 */
[----:B------:R-:W-:Y:S01]  /*7f10*/  NOP ;  /* 0x0000000000007918 */ /* 0x000fe20000000000 */
[--C-:B------:R-:W-:Y:S02]  /*7f20*/  HADD2.F32 R26, -RZ, R31.reuse.H0_H0 ;  /* 0x2000001fff1a7230 */ /* 0x100fe40000004100 */
[----:B------:R-:W-:Y:S02]  /*7f30*/  HADD2.F32 R28, -RZ, R31.H1_H1 ;  /* 0x3000001fff1c7230 */ /* 0x000fe40000004100 */
[--C-:B------:R-:W-:Y:S02]  /*7f40*/  HADD2.F32 R29, -RZ, R36.reuse.H0_H0 ;  /* 0x20000024ff1d7230 */ /* 0x100fe40000004100 */
[----:B------:R-:W-:Y:S02]  /*7f50*/  HADD2.F32 R30, -RZ, R36.H1_H1 ;  /* 0x30000024ff1e7230 */ /* 0x000fe40000004100 */
[--C-:B------:R-:W-:Y:S02]  /*7f60*/  HADD2.F32 R31, -RZ, R37.reuse.H0_H0 ;  /* 0x20000025ff1f7230 */ /* 0x100fe40000004100 */
[----:B------:R-:W-:Y:S01]  /*7f70*/  HADD2.F32 R32, -RZ, R37.H1_H1 ;  /* 0x30000025ff207230 */ /* 0x000fe20000004100 */
[----:B------:R-:W-:Y:S01]  /*7f80*/  UIADD3 UR4, UPT, UPT, UR4, 0xd0, URZ ;  /* 0x000000d004047890 */ /* 0x000fe2000fffe0ff */
[--C-:B------:R-:W-:Y:S02]  /*7f90*/  HADD2.F32 R33, -RZ, R38.reuse.H0_H0 ;  /* 0x20000026ff217230 */ /* 0x100fe40000004100 */
[----:B------:R-:W-:Y:S02]  /*7fa0*/  HADD2.F32 R34, -RZ, R38.H1_H1 ;  /* 0x30000026ff227230 */ /* 0x000fe40000004100 */
[--C-:B------:R-:W-:Y:S02]  /*7fb0*/  HADD2.F32 R35, -RZ, R39.reuse.H0_H0 ;  /* 0x20000027ff237230 */ /* 0x100fe40000004100 */
[----:B------:R-:W-:Y:S02]  /*7fc0*/  HADD2.F32 R36, -RZ, R39.H1_H1 ;  /* 0x30000027ff247230 */ /* 0x000fe40000004100 */
[C---:B-1----:R-:W-:Y:S01]  /*7fd0*/  FMUL R4, R24.reuse, R4 ;  /* 0x0000000418047220 */ /* 0x042fe20000400000 */
[----:B---3--:R-:W-:Y:S01]  /*7fe0*/  UPRMT UR4, UR5, 0x654, UR4 ;  /* 0x0000065405047896 */ /* 0x008fe20008000004 */
[C---:B------:R-:W-:Y:S01]  /*7ff0*/  FMUL R5, R24.reuse, R5 ;  /* 0x0000000518057220 */ /* 0x040fe20000400000 */
[C---:B------:R-:W-:Y:S01]  /*8000*/  FMUL R6, R24.reuse, R6 ;  /* 0x0000000618067220 */ /* 0x040fe20000400000 */
[C---:B------:R-:W-:Y:S01]  /*8010*/  FFMA R4, R27.reuse, R0, R4 ;  /* 0x000000001b047223 */ /* 0x040fe20000000004 */
[C---:B------:R-:W-:Y:S01]  /*8020*/  FMUL R7, R24.reuse, R7 ;  /* 0x0000000718077220 */ /* 0x040fe20000400000 */
[C---:B------:R-:W-:Y:S01]  /*8030*/  FFMA R5, R27.reuse, R2, R5 ;  /* 0x000000021b057223 */ /* 0x040fe20000000005 */
[C---:B------:R-:W-:Y:S01]  /*8040*/  FFMA R6, R27.reuse, R3, R6 ;  /* 0x000000031b067223 */ /* 0x040fe20000000006 */
[C---:B------:R-:W-:Y:S01]  /*8050*/  FMUL R8, R24.reuse, R8 ;  /* 0x0000000818087220 */ /* 0x040fe20000400000 */
[----:B------:R-:W-:Y:S01]  /*8060*/  FFMA R7, R27, R20, R7 ;  /* 0x000000141b077223 */ /* 0x000fe20000000007 */
[----:B------:R-:W-:Y:S01]  /*8070*/  SYNCS.ARRIVE.TRANS64.RED.A1T0 RZ, [UR4], RZ ;  /* 0x000000ffffff79a7 */ /* 0x000fe20008100404 */
[----:B------:R-:W-:Y:S01]  /*8080*/  F2FP.F16.F32.PACK_AB R4, R5, R4 ;  /* 0x000000040504723e */ /* 0x000fe200000000ff */
[----:B------:R-:W-:Y:S01]  /*8090*/  FFMA R8, R27, R21, R8 ;  /* 0x000000151b087223 */ /* 0x000fe20000000008 */
[C---:B------:R-:W-:Y:S01]  /*80a0*/  FMUL R9, R24.reuse, R9 ;  /* 0x0000000918097220 */ /* 0x040fe20000400000 */
[----:B------:R-:W-:Y:S01]  /*80b0*/  F2FP.F16.F32.PACK_AB R5, R7, R6 ;  /* 0x000000060705723e */ /* 0x000fe200000000ff */
[C---:B------:R-:W-:Y:S01]  /*80c0*/  FMUL R0, R24.reuse, R10 ;  /* 0x0000000a18007220 */ /* 0x040fe20000400000 */
[C---:B------:R-:W-:Y:S01]  /*80d0*/  FMUL R2, R24.reuse, R11 ;  /* 0x0000000b18027220 */ /* 0x040fe20000400000 */
[C---:B------:R-:W-:Y:S01]  /*80e0*/  FMUL R3, R24.reuse, R12 ;  /* 0x0000000c18037220 */ /* 0x040fe20000400000 */
[C---:B------:R-:W-:Y:S01]  /*80f0*/  FFMA R9, R27.reuse, R25, R9 ;  /* 0x000000191b097223 */ /* 0x040fe20000000009 */
[C---:B------:R-:W-:Y:S01]  /*8100*/  FMUL R10, R24.reuse, R13 ;  /* 0x0000000d180a7220 */ /* 0x040fe20000400000 */
[C---:B------:R-:W-:Y:S01]  /*8110*/  FFMA R0, R27.reuse, R26, R0 ;  /* 0x0000001a1b007223 */ /* 0x040fe20000000000 */
[C---:B------:R-:W-:Y:S01]  /*8120*/  FMUL R11, R24.reuse, R14 ;  /* 0x0000000e180b7220 */ /* 0x040fe20000400000 */
[C---:B------:R-:W-:Y:S01]  /*8130*/  FFMA R2, R27.reuse, R28, R2 ;  /* 0x0000001c1b027223 */ /* 0x040fe20000000002 */
[C---:B------:R-:W-:Y:S01]  /*8140*/  FMUL R15, R24.reuse, R15 ;  /* 0x0000000f180f7220 */ /* 0x040fe20000400000 */
[C---:B------:R-:W-:Y:S01]  /*8150*/  FMUL R12, R24.reuse, R16 ;  /* 0x00000010180c7220 */ /* 0x040fe20000400000 */
[C---:B------:R-:W-:Y:S01]  /*8160*/  FFMA R3, R27.reuse, R29, R3 ;  /* 0x0000001d1b037223 */ /* 0x040fe20000000003 */
[C---:B------:R-:W-:Y:S01]  /*8170*/  FMUL R13, R24.reuse, R17 ;  /* 0x00000011180d7220 */ /* 0x040fe20000400000 */
[C---:B------:R-:W-:Y:S01]  /*8180*/  FFMA R10, R27.reuse, R30, R10 ;  /* 0x0000001e1b0a7223 */ /* 0x040fe2000000000a */
[C---:B------:R-:W-:Y:S01]  /*8190*/  FMUL R14, R24.reuse, R18 ;  /* 0x00000012180e7220 */ /* 0x040fe20000400000 */
[C---:B------:R-:W-:Y:S01]  /*81a0*/  FFMA R11, R27.reuse, R31, R11 ;  /* 0x0000001f1b0b7223 */ /* 0x040fe2000000000b */
        /* <DEDUP_REMOVED lines=32> */
.L_x_131:
[----:B------:R-:W-:Y:S05]  /*83b0*/  BSYNC.RECONVERGENT B0 ;  /* 0x0000000000007941 */ /* 0x000fea0003800200 */
.L_x_130:
[----:B------:R-:W-:Y:S01]  /*83c0*/  BAR.SYNC.DEFER_BLOCKING 0x1, 0x80 ;  /* 0x0042000000007b1d */ /* 0x000fe20000010000 */
[----:B------:R-:W-:Y:S01]  /*83d0*/  UISETP.NE.AND UP0, UPT, UR47, -0x4, UPT ;  /* 0xfffffffc2f00788c */ /* 0x000fe2000bf05270 */
[----:B------:R-:W-:Y:S08]  /*83e0*/  IADD3 R22, PT, PT, R22, 0x1, RZ ;  /* 0x0000000116167810 */ /* 0x000ff00007ffe0ff */
[----:B------:R-:W-:Y:S05]  /*83f0*/  BRA.U !UP0, `(.L_x_132) ;  /* 0x0000000108247547 */ /* 0x000fea000b800000 */
[----:B------:R-:W-:Y:S01]  /*8400*/  ISETP.NE.AND P0, PT, R58, RZ, PT ;  /* 0x000000ff3a00720c */ /* 0x000fe20003f05270 */
[----:B------:R-:W-:Y:S01]  /*8410*/  IMAD.U32 R0, RZ, RZ, UR46 ;  /* 0x0000002eff007e24 */ /* 0x000fe2000f8e00ff */
[----:B------:R-:W-:Y:S04]  /*8420*/  UIADD3 UR4, UPT, UPT, UR46, 0x1, URZ ;  /* 0x000000012e047890 */ /* 0x000fe8000fffe0ff */
[----:B------:R-:W-:Y:S04]  /*8430*/  UISETP.NE.AND UP0, UPT, UR4, 0x4, UPT ;  /* 0x000000040400788c */ /* 0x000fe8000bf05270 */
[----:B------:R-:W-:Y:S03]  /*8440*/  USEL UR46, UR4, URZ, UP0 ;  /* 0x000000ff042e7287 */ /* 0x000fe60008000000 */
[----:B------:R-:W-:Y:S05]  /*8450*/  @P0 LEA R0, R0, UR44, 0x3 ;  /* 0x0000002c00000c11 */ /* 0x000fea000f8e18ff */
[----:B------:R-:W-:Y:S05]  /*8460*/  @P0 VIADD R0, R0, 0x60 ;  /* 0x0000006000000836 */ /* 0x000fea0000000000 */
[----:B------:R-:W-:Y:S04]  /*8470*/  @P0 PRMT R0, R65, 0x654, R0 ;  /* 0x0000065441000816 */ /* 0x000fe80000000000 */
[----:B------:R3:W-:Y:S03]  /*8480*/  @P0 SYNCS.ARRIVE.TRANS64.RED.A1T0 RZ, [R0+URZ], RZ ;  /* 0x000000ff00ff09a7 */ /* 0x0007e600081004ff */
.L_x_132:
[----:B------:R-:W-:Y:S01]  /*8490*/  R2UR UR5, R47 ;  /* 0x000000002f0572ca */ /* 0x000fe200000e0000 */
[----:B------:R-:W-:Y:S01]  /*84a0*/  UISETP.NE.AND UP0, UPT, UR61, URZ, UPT ;  /* 0x000000ff3d00728c */ /* 0x000fe2000bf05270 */
[----:B------:R-:W-:Y:S01]  /*84b0*/  R2UR UR4, R48 ;  /* 0x00000000300472ca */ /* 0x000fe200000e0000 */
[----:B------:R-:W-:Y:S01]  /*84c0*/  UIADD3 UR47, UPT, UPT, UR47, 0x4, URZ ;  /* 0x000000042f2f7890 */ /* 0x000fe2000fffe0ff */
[----:B------:R-:W-:Y:S01]  /*84d0*/  ISETP.NE.AND P0, PT, R52, 0x2, PT ;  /* 0x000000023400780c */ /* 0x000fe20003f05270 */
[----:B------:R-:W-:Y:S01]  /*84e0*/  UMOV UR36, UR60 ;  /* 0x0000003c00247c82 */ /* 0x000fe20008000000 */
[----:B------:R-:W-:Y:S02]  /*84f0*/  ISETP.NE.AND P1, PT, R22, 0x4, PT ;  /* 0x000000041600780c */ /* 0x000fe40003f25270 */
[----:B------:R-:W-:Y:S02]  /*8500*/  SEL R2, RZ, 0x1, P0 ;  /* 0x00000001ff027807 */ /* 0x000fe40000000000 */
[----:B---3--:R-:W-:Y:S02]  /*8510*/  SEL R0, RZ, 0x1, P1 ;  /* 0x00000001ff007807 */ /* 0x008fe40000800000 */
[----:B------:R-:W-:Y:S01]  /*8520*/  LOP3.LUT R53, R53, R2, RZ, 0x3c, !PT ;  /* 0x0000000235357212 */ /* 0x000fe200078e3cff */
[----:B------:R-:W-:Y:S01]  /*8530*/  UIADD3 UR20, UPT, UPT, UR37, UR5, URZ ;  /* 0x0000000525147290 */ /* 0x000fe2000fffe0ff */
[----:B------:R-:W-:Y:S01]  /*8540*/  LOP3.LUT R54, R54, R0, RZ, 0x3c, !PT ;  /* 0x0000000036367212 */ /* 0x000fe200078e3cff */
[----:B------:R-:W-:Y:S01]  /*8550*/  UIADD3 UR16, UPT, UPT, UR38, UR4, URZ ;  /* 0x0000000426107290 */ /* 0x000fe2000fffe0ff */
[----:B------:R-:W-:Y:S02]  /*8560*/  SEL R52, R52, RZ, P0 ;  /* 0x000000ff34347207 */ /* 0x000fe40000000000 */
[----:B------:R-:W-:Y:S01]  /*8570*/  SEL R22, R22, RZ, P1 ;  /* 0x000000ff16167207 */ /* 0x000fe20000800000 */
[----:B------:R-:W-:Y:S08]  /*8580*/  BRA.U UP0, `(.L_x_133) ;  /* 0xffffffcd00b07547 */ /* 0x000ff0000b83ffff */
[----:B------:R-:W-:-:S13]  /*8590*/  R2UR UR4, R49 ;  /* 0x00000000310472ca */ /* 0x000fda00000e0000 */
[----:B------:R-:W-:-:S09]  /*85a0*/  UISETP.NE.AND UP0, UPT, UR4, URZ, UPT ;  /* 0x000000ff0400728c */ /* 0x000fd2000bf05270 */
[----:B------:R-:W-:Y:S05]  /*85b0*/  BRA.U !UP0, `(.L_x_134) ;  /* 0x0000000108487547 */ /* 0x000fea000b800000 */
[----:B------:R-:W3:Y:S02]  /*85c0*/  LDCU.64 UR4, c[0x0][0x890] ;  /* 0x00011200ff0477ac */ /* 0x000ee40008000a00 */
[----:B---3--:R-:W-:-:S04]  /*85d0*/  UISETP.NE.U32.AND UP0, UPT, UR4, URZ, UPT ;  /* 0x000000ff0400728c */ /* 0x008fc8000bf05070 */
[----:B------:R-:W-:-:S09]  /*85e0*/  UISETP.NE.AND.EX UP0, UPT, UR5, URZ, UPT, UP0 ;  /* 0x000000ff0500728c */ /* 0x000fd2000bf05300 */
[----:B------:R-:W-:Y:S05]  /*85f0*/  BRA.U UP0, `(.L_x_135) ;  /* 0x00000001000c7547 */ /* 0x000fea000b800000 */
[----:B------:R-:W-:-:S13]  /*8600*/  FSETP.NEU.AND P0, PT, R27, RZ, PT ;  /* 0x000000ff1b00720b */ /* 0x000fda0003f0d000 */
[----:B------:R-:W-:Y:S05]  /*8610*/  @!P0 EXIT ;  /* 0x000000000000894d */ /* 0x000fea0003800000 */
[----:B------:R-:W-:Y:S05]  /*8620*/  BRA `(.L_x_134) ;  /* 0x00000000002c7947 */ /* 0x000fea0003800000 */
.L_x_135:
[----:B------:R-:W-:Y:S01]  /*8630*/  ISETP.NE.AND P0, PT, R51, RZ, PT ;  /* 0x000000ff3300720c */ /* 0x000fe20003f05270 */
[----:B------:R-:W-:-:S12]  /*8640*/  BSSY.RECONVERGENT B0, `(.L_x_134) ;  /* 0x0000009000007945 */ /* 0x000fd80003800200 */
[----:B------:R-:W-:Y:S05]  /*8650*/  @P0 BRA `(.L_x_136) ;  /* 0x0000000000140947 */ /* 0x000fea0003800000 */
[----:B------:R-:W3:Y:S02]  /*8660*/  LDCU.64 UR4, c[0x0][0x888] ;  /* 0x00011100ff0477ac */ /* 0x000ee40008000a00 */
[----:B---3--:R-:W-:-:S04]  /*8670*/  ISETP.NE.U32.AND P0, PT, RZ, UR4, PT ;  /* 0x00000004ff007c0c */ /* 0x008fc8000bf05070 */
[----:B------:R-:W-:-:S13]  /*8680*/  ISETP.NE.AND.EX P0, PT, RZ, UR5, PT, P0 ;  /* 0x00000005ff007c0c */ /* 0x000fda000bf05300 */
[----:B------:R-:W-:Y:S05]  /*8690*/  @!P0 EXIT ;  /* 0x000000000000894d */ /* 0x000fea0003800000 */
[----:B------:R-:W-:Y:S05]  /*86a0*/  BRA `(.L_x_137) ;  /* 0x0000000000087947 */ /* 0x000fea0003800000 */
.L_x_136:
[----:B------:R-:W-:-:S13]  /*86b0*/  FSETP.NEU.AND P0, PT, R27, RZ, PT ;  /* 0x000000ff1b00720b */ /* 0x000fda0003f0d000 */
[----:B------:R-:W-:Y:S05]  /*86c0*/  @!P0 EXIT ;  /* 0x000000000000894d */ /* 0x000fea0003800000 */
.L_x_137:
[----:B------:R-:W-:Y:S05]  /*86d0*/  BSYNC.RECONVERGENT B0 ;  /* 0x0000000000007941 */ /* 0x000fea0003800200 */
.L_x_134:
[----:B------:R-:W3:Y:S01]  /*86e0*/  S2UR UR5, SR_CgaCtaId ;  /* 0x00000000000579c3 */ /* 0x000ee20000008800 */
[----:B------:R-:W-:Y:S01]  /*86f0*/  ULEA UR4, UR46, UR44, 0x3 ;  /* 0x0000002c2e047291 */ /* 0x000fe2000f8e18ff */
[----:B------:R-:W-:-:S04]  /*8700*/  DEPBAR.LE SB0, 0x0 ;  /* 0x000080000000791a */ /* 0x000fc80000000000 */
[----:B------:R-:W-:-:S04]  /*8710*/  UIADD3 UR4, UPT, UPT, UR4, 0x60, URZ ;  /* 0x0000006004047890 */ /* 0x000fc8000fffe0ff */
[----:B---3--:R-:W-:-:S09]  /*8720*/  UPRMT UR4, UR5, 0x654, UR4 ;  /* 0x0000065405047896 */ /* 0x008fd20008000004 */
[----:B------:R-:W-:Y:S01]  /*8730*/  SYNCS.ARRIVE.TRANS64.RED.A1T0 RZ, [UR4], RZ ;  /* 0x000000ffffff79a7 */ /* 0x000fe20008100404 */
[----:B------:R-:W-:Y:S05]  /*8740*/  EXIT ;  /* 0x000000000000794d */ /* 0x000fea0003800000 */
.L_x_24:
[----:B-1----:R1:W3:Y:S02]  /*8750*/  SYNCS.PHASECHK.TRANS64.TRYWAIT P0, [R0+URZ+0x100], R2 ;  /* 0x00010002000075a7 */ /* 0x0022e400080011ff */
[----:B---3--:R-:W-:Y:S05]  /*8760*/  @!P0 NANOSLEEP.SYNCS 0x989680 ;  /* 0x009896800000895d */ /* 0x008fea0003900000 */
[----:B------:R-:W3:Y:S02]  /*8770*/  @!P0 SYNCS.PHASECHK.TRANS64 P0, [R0+URZ+0x100], R2 ;  /* 0x00010002000085a7 */ /* 0x000ee400080010ff */
[----:B---3--:R-:W-:Y:S05]  /*8780*/  @!P0 BRA `(.L_x_24) ;  /* 0xfffffffc00f08947 */ /* 0x008fea000383ffff */
[----:B------:R-:W-:Y:S05]  /*8790*/  BRA `(.L_x_138) ;  /* 0xffffff9000b07947 */ /* 0x000fea000383ffff */
.L_x_27:
[----:B-1----:R-:W-:-:S07]  /*87a0*/  MOV R0, UR33 ;  /* 0x0000002100007c02 */ /* 0x002fce0008000f00 */
.L_x_139:
[----:B-1----:R1:W3:Y:S02]  /*87b0*/  SYNCS.PHASECHK.TRANS64.TRYWAIT P0, [R0+URZ+0x20], R3 ;  /* 0x00002003000075a7 */ /* 0x0022e400080011ff */
[----:B---3--:R-:W-:Y:S05]  /*87c0*/  @!P0 NANOSLEEP.SYNCS 0x989680 ;  /* 0x009896800000895d */ /* 0x008fea0003900000 */
[----:B------:R-:W3:Y:S02]  /*87d0*/  @!P0 SYNCS.PHASECHK.TRANS64 P0, [R0+URZ+0x20], R3 ;  /* 0x00002003000085a7 */ /* 0x000ee400080010ff */
[----:B---3--:R-:W-:Y:S05]  /*87e0*/  @!P0 BRA `(.L_x_139) ;  /* 0xfffffffc00f08947 */ /* 0x008fea000383ffff */
[----:B------:R-:W-:Y:S05]  /*87f0*/  BRA `(.L_x_26) ;  /* 0xffffff9000f47947 */ /* 0x000fea000383ffff */
.L_x_34:
[----:B-1----:R-:W-:-:S07]  /*8800*/  MOV R0, UR17 ;  /* 0x0000001100007c02 */ /* 0x002fce0008000f00 */
.L_x_140:
[----:B-1----:R1:W3:Y:S02]  /*8810*/  SYNCS.PHASECHK.TRANS64.TRYWAIT P0, [R0+URZ+0x20], R3 ;  /* 0x00002003000075a7 */ /* 0x0022e400080011ff */
[----:B---3--:R-:W-:Y:S05]  /*8820*/  @!P0 NANOSLEEP.SYNCS 0x989680 ;  /* 0x009896800000895d */ /* 0x008fea0003900000 */
[----:B------:R-:W3:Y:S02]  /*8830*/  @!P0 SYNCS.PHASECHK.TRANS64 P0, [R0+URZ+0x20], R3 ;  /* 0x00002003000085a7 */ /* 0x000ee400080010ff */
[----:B---3--:R-:W-:Y:S05]  /*8840*/  @!P0 BRA `(.L_x_140) ;  /* 0xfffffffc00f08947 */ /* 0x008fea000383ffff */
[----:B------:R-:W-:Y:S05]  /*8850*/  BRA `(.L_x_33) ;  /* 0xffffff9400bc7947 */ /* 0x000fea000383ffff */
.L_x_39:
[----:B-1----:R1:W3:Y:S02]  /*8860*/  SYNCS.PHASECHK.TRANS64.TRYWAIT P0, [R3+URZ+0x90], R0 ;  /* 0x00009000030075a7 */ /* 0x0022e400080011ff */
[----:B---3--:R-:W-:Y:S05]  /*8870*/  @!P0 NANOSLEEP.SYNCS 0x989680 ;  /* 0x009896800000895d */ /* 0x008fea0003900000 */
[----:B------:R-:W3:Y:S02]  /*8880*/  @!P0 SYNCS.PHASECHK.TRANS64 P0, [R3+URZ+0x90], R0 ;  /* 0x00009000030085a7 */ /* 0x000ee400080010ff */
[----:B---3--:R-:W-:Y:S05]  /*8890*/  @!P0 BRA `(.L_x_39) ;  /* 0xfffffffc00f08947 */ /* 0x008fea000383ffff */
[----:B------:R-:W-:Y:S05]  /*88a0*/  BRA `(.L_x_141) ;  /* 0xffffff98005c7947 */ /* 0x000fea000383ffff */
.L_x_43:
[----:B------:R-:W-:-:S07]  /*88b0*/  MOV R0, UR4 ;  /* 0x0000000400007c02 */ /* 0x000fce0008000f00 */
.L_x_142:
[----:B-1----:R1:W3:Y:S02]  /*88c0*/  SYNCS.PHASECHK.TRANS64.TRYWAIT P0, [R0+URZ], R2 ;  /* 0x00000002000075a7 */ /* 0x0022e400080011ff */
[----:B---3--:R-:W-:Y:S05]  /*88d0*/  @!P0 NANOSLEEP.SYNCS 0x989680 ;  /* 0x009896800000895d */ /* 0x008fea0003900000 */
[----:B------:R-:W3:Y:S02]  /*88e0*/  @!P0 SYNCS.PHASECHK.TRANS64 P0, [R0+URZ], R2 ;  /* 0x00000002000085a7 */ /* 0x000ee400080010ff */
[----:B---3--:R-:W-:Y:S05]  /*88f0*/  @!P0 BRA `(.L_x_142) ;  /* 0xfffffffc00f08947 */ /* 0x008fea000383ffff */
[----:B------:R-:W-:Y:S05]  /*8900*/  BRA `(.L_x_143) ;  /* 0xffffffa000087947 */ /* 0x000fea000383ffff */
.L_x_44:
[----:B------:R-:W-:-:S07]  /*8910*/  MOV R0, UR5 ;  /* 0x0000000500007c02 */ /* 0x000fce0008000f00 */
.L_x_144:
[----:B-1----:R1:W3:Y:S02]  /*8920*/  SYNCS.PHASECHK.TRANS64.TRYWAIT P0, [R0+URZ], R3 ;  /* 0x00000003000075a7 */ /* 0x0022e400080011ff */
[----:B---3--:R-:W-:Y:S05]  /*8930*/  @!P0 NANOSLEEP.SYNCS 0x989680 ;  /* 0x009896800000895d */ /* 0x008fea0003900000 */
[----:B------:R-:W3:Y:S02]  /*8940*/  @!P0 SYNCS.PHASECHK.TRANS64 P0, [R0+URZ], R3 ;  /* 0x00000003000085a7 */ /* 0x000ee400080010ff */
[----:B---3--:R-:W-:Y:S05]  /*8950*/  @!P0 BRA `(.L_x_144) ;  /* 0xfffffffc00f08947 */ /* 0x008fea000383ffff */
[----:B------:R-:W-:Y:S05]  /*8960*/  BRA `(.L_x_145) ;  /* 0xffffffa000147947 */ /* 0x000fea000383ffff */
.L_x_45:
[----:B------:R-:W-:-:S07]  /*8970*/  MOV R0, UR5 ;  /* 0x0000000500007c02 */ /* 0x000fce0008000f00 */
.L_x_146:
[----:B-1----:R1:W3:Y:S02]  /*8980*/  SYNCS.PHASECHK.TRANS64.TRYWAIT P0, [R0+URZ], R3 ;  /* 0x00000003000075a7 */ /* 0x0022e400080011ff */
[----:B---3--:R-:W-:Y:S05]  /*8990*/  @!P0 NANOSLEEP.SYNCS 0x989680 ;  /* 0x009896800000895d */ /* 0x008fea0003900000 */
[----:B------:R-:W3:Y:S02]  /*89a0*/  @!P0 SYNCS.PHASECHK.TRANS64 P0, [R0+URZ], R3 ;  /* 0x00000003000085a7 */ /* 0x000ee400080010ff */
[----:B---3--:R-:W-:Y:S05]  /*89b0*/  @!P0 BRA `(.L_x_146) ;  /* 0xfffffffc00f08947 */ /* 0x008fea000383ffff */
[----:B------:R-:W-:Y:S05]  /*89c0*/  BRA `(.L_x_147) ;  /* 0xffffffa000207947 */ /* 0x000fea000383ffff */
.L_x_48:
[----:B--2---:R2:W3:Y:S02]  /*89d0*/  SYNCS.PHASECHK.TRANS64.TRYWAIT P0, [R2+URZ+0xf0], R4 ;  /* 0x0000f004020075a7 */ /* 0x0044e400080011ff */
[----:B---3--:R-:W-:Y:S05]  /*89e0*/  @!P0 NANOSLEEP.SYNCS 0x989680 ;  /* 0x009896800000895d */ /* 0x008fea0003900000 */
[----:B------:R-:W3:Y:S02]  /*89f0*/  @!P0 SYNCS.PHASECHK.TRANS64 P0, [R2+URZ+0xf0], R4 ;  /* 0x0000f004020085a7 */ /* 0x000ee400080010ff */
[----:B---3--:R-:W-:Y:S05]  /*8a00*/  @!P0 BRA `(.L_x_48) ;  /* 0xfffffffc00f08947 */ /* 0x008fea000383ffff */
[----:B------:R-:W-:Y:S05]  /*8a10*/  BRA `(.L_x_148) ;  /* 0xffffffa000847947 */ /* 0x000fea000383ffff */
.L_x_49:
[----:B------:R-:W-:-:S07]  /*8a20*/  MOV R2, UR4 ;  /* 0x0000000400027c02 */ /* 0x000fce0008000f00 */
.L_x_149:
[----:B--2---:R2:W3:Y:S02]  /*8a30*/  SYNCS.PHASECHK.TRANS64.TRYWAIT P0, [R2+URZ+0xa0], R5 ;  /* 0x0000a005020075a7 */ /* 0x0044e400080011ff */
[----:B---3--:R-:W-:Y:S05]  /*8a40*/  @!P0 NANOSLEEP.SYNCS 0x989680 ;  /* 0x009896800000895d */ /* 0x008fea0003900000 */
[----:B------:R-:W3:Y:S02]  /*8a50*/  @!P0 SYNCS.PHASECHK.TRANS64 P0, [R2+URZ+0xa0], R5 ;  /* 0x0000a005020085a7 */ /* 0x000ee400080010ff */
[----:B---3--:R-:W-:Y:S05]  /*8a60*/  @!P0 BRA `(.L_x_149) ;  /* 0xfffffffc00f08947 */ /* 0x008fea000383ffff */
[----:B------:R-:W-:Y:S05]  /*8a70*/  BRA `(.L_x_150) ;  /* 0xffffffa000947947 */ /* 0x000fea000383ffff */
.L_x_50:
[----:B--2---:R2:W3:Y:S02]  /*8a80*/  SYNCS.PHASECHK.TRANS64.TRYWAIT P1, [R2+URZ+0x90], R4 ;  /* 0x00009004020075a7 */ /* 0x0044e400080211ff */
[----:B---3--:R-:W-:Y:S05]  /*8a90*/  @!P1 NANOSLEEP.SYNCS 0x989680 ;  /* 0x009896800000995d */ /* 0x008fea0003900000 */
[----:B------:R-:W3:Y:S02]  /*8aa0*/  @!P1 SYNCS.PHASECHK.TRANS64 P1, [R2+URZ+0x90], R4 ;  /* 0x00009004020095a7 */ /* 0x000ee400080210ff */
[----:B---3--:R-:W-:Y:S05]  /*8ab0*/  @!P1 BRA `(.L_x_50) ;  /* 0xfffffffc00f09947 */ /* 0x008fea000383ffff */
[----:B------:R-:W-:Y:S05]  /*8ac0*/  BRA `(.L_x_151) ;  /* 0xffffffa000c47947 */ /* 0x000fea000383ffff */
.L_x_53:
[----:B------:R-:W-:-:S07]  /*8ad0*/  MOV R0, UR4 ;  /* 0x0000000400007c02 */ /* 0x000fce0008000f00 */
.L_x_152:
[----:B--2---:R2:W3:Y:S02]  /*8ae0*/  SYNCS.PHASECHK.TRANS64.TRYWAIT P0, [R0+URZ+0xa0], R2 ;  /* 0x0000a002000075a7 */ /* 0x0044e400080011ff */
[----:B---3--:R-:W-:Y:S05]  /*8af0*/  @!P0 NANOSLEEP.SYNCS 0x989680 ;  /* 0x009896800000895d */ /* 0x008fea0003900000 */
[----:B------:R-:W3:Y:S02]  /*8b00*/  @!P0 SYNCS.PHASECHK.TRANS64 P0, [R0+URZ+0xa0], R2 ;  /* 0x0000a002000085a7 */ /* 0x000ee400080010ff */
[----:B---3--:R-:W-:Y:S05]  /*8b10*/  @!P0 BRA `(.L_x_152) ;  /* 0xfffffffc00f08947 */ /* 0x008fea000383ffff */
[----:B------:R-:W-:Y:S05]  /*8b20*/  BRA `(.L_x_52) ;  /* 0xffffffa400187947 */ /* 0x000fea000383ffff */
.L_x_60:
[----:B-1----:R1:W2:Y:S02]  /*8b30*/  SYNCS.PHASECHK.TRANS64.TRYWAIT P1, [R0+URZ+0x90], R2 ;  /* 0x00009002000075a7 */ /* 0x0022a400080211ff */
[----:B--2---:R-:W-:Y:S05]  /*8b40*/  @!P1 NANOSLEEP.SYNCS 0x989680 ;  /* 0x009896800000995d */ /* 0x004fea0003900000 */
[----:B------:R-:W2:Y:S02]  /*8b50*/  @!P1 SYNCS.PHASECHK.TRANS64 P1, [R0+URZ+0x90], R2 ;  /* 0x00009002000095a7 */ /* 0x000ea400080210ff */
[----:B--2---:R-:W-:Y:S05]  /*8b60*/  @!P1 BRA `(.L_x_60) ;  /* 0xfffffffc00f09947 */ /* 0x004fea000383ffff */
[----:B------:R-:W-:Y:S05]  /*8b70*/  BRA `(.L_x_153) ;  /* 0xffffffa800907947 */ /* 0x000fea000383ffff */
.L_x_61:
[----:B------:R-:W-:-:S07]  /*8b80*/  MOV R2, UR31 ;  /* 0x0000001f00027c02 */ /* 0x000fce0008000f00 */
.L_x_154:
[----:B-1----:R1:W2:Y:S02]  /*8b90*/  SYNCS.PHASECHK.TRANS64.TRYWAIT P0, [R2+URZ+0xd0], R0 ;  /* 0x0000d000020075a7 */ /* 0x0022a400080011ff */
[----:B--2---:R-:W-:Y:S05]  /*8ba0*/  @!P0 NANOSLEEP.SYNCS 0x989680 ;  /* 0x009896800000895d */ /* 0x004fea0003900000 */
[----:B------:R-:W2:Y:S02]  /*8bb0*/  @!P0 SYNCS.PHASECHK.TRANS64 P0, [R2+URZ+0xd0], R0 ;  /* 0x0000d000020085a7 */ /* 0x000ea400080010ff */
[----:B--2---:R-:W-:Y:S05]  /*8bc0*/  @!P0 BRA `(.L_x_154) ;  /* 0xfffffffc00f08947 */ /* 0x004fea000383ffff */
[----:B------:R-:W-:Y:S05]  /*8bd0*/  BRA `(.L_x_155) ;  /* 0xffffffa800e07947 */ /* 0x000fea000383ffff */
.L_x_64:
[----:B------:R-:W-:Y:S07]  /*8be0*/  MOV R0, UR5 ;  /* 0x0000000500007c02 */ /* 0x000fee0008000f00 */
.L_x_156:
[----:B-1----:R1:W2:Y:S02]  /*8bf0*/  SYNCS.PHASECHK.TRANS64.TRYWAIT P0, [R0+URZ], R2 ;  /* 0x00000002000075a7 */ /* 0x0022a400080011ff */
[----:B--2---:R-:W-:Y:S05]  /*8c00*/  @!P0 NANOSLEEP.SYNCS 0x989680 ;  /* 0x009896800000895d */ /* 0x004fea0003900000 */
[----:B------:R-:W2:Y:S02]  /*8c10*/  @!P0 SYNCS.PHASECHK.TRANS64 P0, [R0+URZ], R2 ;  /* 0x00000002000085a7 */ /* 0x000ea400080010ff */
[----:B--2---:R-:W-:Y:S05]  /*8c20*/  @!P0 BRA `(.L_x_156) ;  /* 0xfffffffc00f08947 */ /* 0x004fea000383ffff */
[----:B------:R-:W-:Y:S05]  /*8c30*/  BRA `(.L_x_63) ;  /* 0xffffffa800fc7947 */ /* 0x000fea000383ffff */
.L_x_67:
[----:B------:R-:W-:-:S07]  /*8c40*/  MOV R0, UR4 ;  /* 0x0000000400007c02 */ /* 0x000fce0008000f00 */
.L_x_157:
[----:B--2---:R2:W4:Y:S02]  /*8c50*/  SYNCS.PHASECHK.TRANS64.TRYWAIT P0, [R0+URZ], R2 ;  /* 0x00000002000075a7 */ /* 0x00452400080011ff */
[----:B----4-:R-:W-:Y:S05]  /*8c60*/  @!P0 NANOSLEEP.SYNCS 0x989680 ;  /* 0x009896800000895d */ /* 0x010fea0003900000 */
[----:B------:R-:W4:Y:S02]  /*8c70*/  @!P0 SYNCS.PHASECHK.TRANS64 P0, [R0+URZ], R2 ;  /* 0x00000002000085a7 */ /* 0x000f2400080010ff */
[----:B----4-:R-:W-:Y:S05]  /*8c80*/  @!P0 BRA `(.L_x_157) ;  /* 0xfffffffc00f08947 */ /* 0x010fea000383ffff */
[----:B------:R-:W-:Y:S05]  /*8c90*/  BRA `(.L_x_158) ;  /* 0xffffffac00d87947 */ /* 0x000fea000383ffff */
.L_x_68:
[----:B------:R-:W-:-:S07]  /*8ca0*/  MOV R0, UR5 ;  /* 0x0000000500007c02 */ /* 0x000fce0008000f00 */
.L_x_159:
[----:B-1----:R1:W2:Y:S02]  /*8cb0*/  SYNCS.PHASECHK.TRANS64.TRYWAIT P0, [R0+URZ], R3 ;  /* 0x00000003000075a7 */ /* 0x0022a400080011ff */
[----:B--2---:R-:W-:Y:S05]  /*8cc0*/  @!P0 NANOSLEEP.SYNCS 0x989680 ;  /* 0x009896800000895d */ /* 0x004fea0003900000 */
[----:B------:R-:W2:Y:S02]  /*8cd0*/  @!P0 SYNCS.PHASECHK.TRANS64 P0, [R0+URZ], R3 ;  /* 0x00000003000085a7 */ /* 0x000ea400080010ff */
[----:B--2---:R-:W-:Y:S05]  /*8ce0*/  @!P0 BRA `(.L_x_159) ;  /* 0xfffffffc00f08947 */ /* 0x004fea000383ffff */
[----:B------:R-:W-:Y:S05]  /*8cf0*/  BRA `(.L_x_160) ;  /* 0xffffffac00e47947 */ /* 0x000fea000383ffff */
.L_x_69:
[----:B------:R-:W-:-:S07]  /*8d00*/  MOV R0, UR5 ;  /* 0x0000000500007c02 */ /* 0x000fce0008000f00 */
.L_x_161:
[----:B-1----:R1:W2:Y:S02]  /*8d10*/  SYNCS.PHASECHK.TRANS64.TRYWAIT P0, [R0+URZ], R3 ;  /* 0x00000003000075a7 */ /* 0x0022a400080011ff */
[----:B--2---:R-:W-:Y:S05]  /*8d20*/  @!P0 NANOSLEEP.SYNCS 0x989680 ;  /* 0x009896800000895d */ /* 0x004fea0003900000 */
[----:B------:R-:W2:Y:S02]  /*8d30*/  @!P0 SYNCS.PHASECHK.TRANS64 P0, [R0+URZ], R3 ;  /* 0x00000003000085a7 */ /* 0x000ea400080010ff */
[----:B--2---:R-:W-:Y:S05]  /*8d40*/  @!P0 BRA `(.L_x_161) ;  /* 0xfffffffc00f08947 */ /* 0x004fea000383ffff */
[----:B------:R-:W-:Y:S05]  /*8d50*/  BRA `(.L_x_162) ;  /* 0xffffffac00f07947 */ /* 0x000fea000383ffff */
.L_x_70:
[----:B-1----:R-:W-:-:S07]  /*8d60*/  MOV R0, UR4 ;  /* 0x0000000400007c02 */ /* 0x002fce0008000f00 */
.L_x_163:
[----:B-1----:R1:W2:Y:S02]  /*8d70*/  SYNCS.PHASECHK.TRANS64.TRYWAIT P0, [R0+URZ], R2 ;  /* 0x00000002000075a7 */ /* 0x0022a400080011ff */
[----:B--2---:R-:W-:Y:S05]  /*8d80*/  @!P0 NANOSLEEP.SYNCS 0x989680 ;  /* 0x009896800000895d */ /* 0x004fea0003900000 */
[----:B------:R-:W2:Y:S02]  /*8d90*/  @!P0 SYNCS.PHASECHK.TRANS64 P0, [R0+URZ], R2 ;  /* 0x00000002000085a7 */ /* 0x000ea400080010ff */
[----:B--2---:R-:W-:Y:S05]  /*8da0*/  @!P0 BRA `(.L_x_163) ;  /* 0xfffffffc00f08947 */ /* 0x004fea000383ffff */
[----:B------:R-:W-:Y:S05]  /*8db0*/  BRA `(.L_x_164) ;  /* 0xffffffac00fc7947 */ /* 0x000fea000383ffff */
.L_x_75:
[----:B--2---:R2:W3:Y:S02]  /*8dc0*/  SYNCS.PHASECHK.TRANS64.TRYWAIT P0, [R12+URZ+0x90], R0 ;  /* 0x000090000c0075a7 */ /* 0x0044e400080011ff */
[----:B---3--:R-:W-:Y:S05]  /*8dd0*/  @!P0 NANOSLEEP.SYNCS 0x989680 ;  /* 0x009896800000895d */ /* 0x008fea0003900000 */
[----:B------:R-:W3:Y:S02]  /*8de0*/  @!P0 SYNCS.PHASECHK.TRANS64 P0, [R12+URZ+0x90], R0 ;  /* 0x000090000c0085a7 */ /* 0x000ee400080010ff */
[----:B---3--:R-:W-:Y:S05]  /*8df0*/  @!P0 BRA `(.L_x_75) ;  /* 0xfffffffc00f08947 */ /* 0x008fea000383ffff */
[----:B------:R-:W-:Y:S05]  /*8e00*/  BRA `(.L_x_165) ;  /* 0xffffffb4002c7947 */ /* 0x000fea000383ffff */
.L_x_78:
[----:B--2---:R-:W-:Y:S07]  /*8e10*/  MOV R0, UR21 ;  /* 0x0000001500007c02 */ /* 0x004fee0008000f00 */
.L_x_166:
[----:B--2---:R2:W3:Y:S02]  /*8e20*/  SYNCS.PHASECHK.TRANS64.TRYWAIT P2, [R0+URZ+0x88], R6 ;  /* 0x00008806000075a7 */ /* 0x0044e400080411ff */
[----:B---3--:R-:W-:Y:S05]  /*8e30*/  @!P2 NANOSLEEP.SYNCS 0x989680 ;  /* 0x009896800000a95d */ /* 0x008fea0003900000 */
[----:B------:R-:W3:Y:S02]  /*8e40*/  @!P2 SYNCS.PHASECHK.TRANS64 P2, [R0+URZ+0x88], R6 ;  /* 0x000088060000a5a7 */ /* 0x000ee400080410ff */
[----:B---3--:R-:W-:Y:S05]  /*8e50*/  @!P2 BRA `(.L_x_166) ;  /* 0xfffffffc00f0a947 */ /* 0x008fea000383ffff */
[----:B------:R-:W-:Y:S05]  /*8e60*/  BRA `(.L_x_77) ;  /* 0xffffffb800947947 */ /* 0x000fea000383ffff */
.L_x_81:
[----:B------:R-:W-:Y:S07]  /*8e70*/  MOV R0, UR21 ;  /* 0x0000001500007c02 */ /* 0x000fee0008000f00 */
.L_x_167:
[----:B--2---:R2:W3:Y:S02]  /*8e80*/  SYNCS.PHASECHK.TRANS64.TRYWAIT P0, [R0+URZ+0x60], R9 ;  /* 0x00006009000075a7 */ /* 0x0044e400080011ff */
[----:B---3--:R-:W-:Y:S05]  /*8e90*/  @!P0 NANOSLEEP.SYNCS 0x989680 ;  /* 0x009896800000895d */ /* 0x008fea0003900000 */
[----:B------:R-:W3:Y:S02]  /*8ea0*/  @!P0 SYNCS.PHASECHK.TRANS64 P0, [R0+URZ+0x60], R9 ;  /* 0x00006009000085a7 */ /* 0x000ee400080010ff */
[----:B---3--:R-:W-:Y:S05]  /*8eb0*/  @!P0 BRA `(.L_x_167) ;  /* 0xfffffffc00f08947 */ /* 0x008fea000383ffff */
[----:B------:R-:W-:Y:S05]  /*8ec0*/  BRA `(.L_x_168) ;  /* 0xffffffb800f07947 */ /* 0x000fea000383ffff */
.L_x_82:
[----:B------:R-:W-:Y:S07]  /*8ed0*/  MOV R0, UR21 ;  /* 0x0000001500007c02 */ /* 0x000fee0008000f00 */
.L_x_169:
[----:B--2---:R2:W3:Y:S02]  /*8ee0*/  SYNCS.PHASECHK.TRANS64.TRYWAIT P0, [R0+URZ+0x68], R9 ;  /* 0x00006809000075a7 */ /* 0x0044e400080011ff */
[----:B---3--:R-:W-:Y:S05]  /*8ef0*/  @!P0 NANOSLEEP.SYNCS 0x989680 ;  /* 0x009896800000895d */ /* 0x008fea0003900000 */
[----:B------:R-:W3:Y:S02]  /*8f00*/  @!P0 SYNCS.PHASECHK.TRANS64 P0, [R0+URZ+0x68], R9 ;  /* 0x00006809000085a7 */ /* 0x000ee400080010ff */
[----:B---3--:R-:W-:Y:S05]  /*8f10*/  @!P0 BRA `(.L_x_169) ;  /* 0xfffffffc00f08947 */ /* 0x008fea000383ffff */
[----:B------:R-:W-:Y:S05]  /*8f20*/  BRA `(.L_x_170) ;  /* 0xffffffbc00287947 */ /* 0x000fea000383ffff */
.L_x_83:
[----:B------:R-:W-:Y:S07]  /*8f30*/  MOV R0, UR21 ;  /* 0x0000001500007c02 */ /* 0x000fee0008000f00 */
.L_x_171:
[----:B--2---:R2:W3:Y:S02]  /*8f40*/  SYNCS.PHASECHK.TRANS64.TRYWAIT P0, [R0+URZ+0x70], R9 ;  /* 0x00007009000075a7 */ /* 0x0044e400080011ff */
[----:B---3--:R-:W-:Y:S05]  /*8f50*/  @!P0 NANOSLEEP.SYNCS 0x989680 ;  /* 0x009896800000895d */ /* 0x008fea0003900000 */
[----:B------:R-:W3:Y:S02]  /*8f60*/  @!P0 SYNCS.PHASECHK.TRANS64 P0, [R0+URZ+0x70], R9 ;  /* 0x00007009000085a7 */ /* 0x000ee400080010ff */
[----:B---3--:R-:W-:Y:S05]  /*8f70*/  @!P0 BRA `(.L_x_171) ;  /* 0xfffffffc00f08947 */ /* 0x008fea000383ffff */
[----:B------:R-:W-:Y:S05]  /*8f80*/  BRA `(.L_x_172) ;  /* 0xffffffbc006c7947 */ /* 0x000fea000383ffff */
.L_x_84:
[----:B------:R-:W-:Y:S07]  /*8f90*/  MOV R0, UR21 ;  /* 0x0000001500007c02 */ /* 0x000fee0008000f00 */
.L_x_173:
[----:B--2---:R2:W3:Y:S02]  /*8fa0*/  SYNCS.PHASECHK.TRANS64.TRYWAIT P0, [R0+URZ+0x78], R9 ;  /* 0x00007809000075a7 */ /* 0x0044e400080011ff */
[----:B---3--:R-:W-:Y:S05]  /*8fb0*/  @!P0 NANOSLEEP.SYNCS 0x989680 ;  /* 0x009896800000895d */ /* 0x008fea0003900000 */
[----:B------:R-:W3:Y:S02]  /*8fc0*/  @!P0 SYNCS.PHASECHK.TRANS64 P0, [R0+URZ+0x78], R9 ;  /* 0x00007809000085a7 */ /* 0x000ee400080010ff */
[----:B---3--:R-:W-:Y:S05]  /*8fd0*/  @!P0 BRA `(.L_x_173) ;  /* 0xfffffffc00f08947 */ /* 0x008fea000383ffff */
[----:B------:R-:W-:Y:S05]  /*8fe0*/  BRA `(.L_x_174) ;  /* 0xffffffbc00ac7947 */ /* 0x000fea000383ffff */
.L_x_86:
[----:B------:R-:W-:-:S07]  /*8ff0*/  MOV R0, UR21 ;  /* 0x0000001500007c02 */ /* 0x000fce0008000f00 */
.L_x_175:
[----:B---3--:R3:W4:Y:S02]  /*9000*/  SYNCS.PHASECHK.TRANS64.TRYWAIT P0, [R0+URZ+0x60], R2 ;  /* 0x00006002000075a7 */ /* 0x00872400080011ff */
[----:B----4-:R-:W-:Y:S05]  /*9010*/  @!P0 NANOSLEEP.SYNCS 0x989680 ;  /* 0x009896800000895d */ /* 0x010fea0003900000 */
[----:B------:R-:W4:Y:S02]  /*9020*/  @!P0 SYNCS.PHASECHK.TRANS64 P0, [R0+URZ+0x60], R2 ;  /* 0x00006002000085a7 */ /* 0x000f2400080010ff */
[----:B----4-:R-:W-:Y:S05]  /*9030*/  @!P0 BRA `(.L_x_175) ;  /* 0xfffffffc00f08947 */ /* 0x010fea000383ffff */
[----:B------:R-:W-:Y:S05]  /*9040*/  BRA `(.L_x_176) ;  /* 0xffffffc000247947 */ /* 0x000fea000383ffff */
.L_x_87:
[----:B---3--:R-:W-:-:S07]  /*9050*/  MOV R0, UR21 ;  /* 0x0000001500007c02 */ /* 0x008fce0008000f00 */
.L_x_177:
[----:B---3--:R3:W4:Y:S02]  /*9060*/  SYNCS.PHASECHK.TRANS64.TRYWAIT P0, [R0+URZ+0x68], R2 ;  /* 0x00006802000075a7 */ /* 0x00872400080011ff */
[----:B----4-:R-:W-:Y:S05]  /*9070*/  @!P0 NANOSLEEP.SYNCS 0x989680 ;  /* 0x009896800000895d */ /* 0x010fea0003900000 */
[----:B------:R-:W4:Y:S02]  /*9080*/  @!P0 SYNCS.PHASECHK.TRANS64 P0, [R0+URZ+0x68], R2 ;  /* 0x00006802000085a7 */ /* 0x000f2400080010ff */
[----:B----4-:R-:W-:Y:S05]  /*9090*/  @!P0 BRA `(.L_x_177) ;  /* 0xfffffffc00f08947 */ /* 0x010fea000383ffff */
[----:B------:R-:W-:Y:S05]  /*90a0*/  BRA `(.L_x_178) ;  /* 0xffffffc000147947 */ /* 0x000fea000383ffff */
.L_x_88:
[----:B---3--:R-:W-:-:S07]  /*90b0*/  MOV R0, UR21 ;  /* 0x0000001500007c02 */ /* 0x008fce0008000f00 */
.L_x_179:
[----:B---3--:R3:W4:Y:S02]  /*90c0*/  SYNCS.PHASECHK.TRANS64.TRYWAIT P0, [R0+URZ+0x70], R2 ;  /* 0x00007002000075a7 */ /* 0x00872400080011ff */
[----:B----4-:R-:W-:Y:S05]  /*90d0*/  @!P0 NANOSLEEP.SYNCS 0x989680 ;  /* 0x009896800000895d */ /* 0x010fea0003900000 */
[----:B------:R-:W4:Y:S02]  /*90e0*/  @!P0 SYNCS.PHASECHK.TRANS64 P0, [R0+URZ+0x70], R2 ;  /* 0x00007002000085a7 */ /* 0x000f2400080010ff */
[----:B----4-:R-:W-:Y:S05]  /*90f0*/  @!P0 BRA `(.L_x_179) ;  /* 0xfffffffc00f08947 */ /* 0x010fea000383ffff */
[----:B------:R-:W-:Y:S05]  /*9100*/  BRA `(.L_x_180) ;  /* 0xffffffc000047947 */ /* 0x000fea000383ffff */
.L_x_90:
[----:B-1----:R1:W2:Y:S02]  /*9110*/  SYNCS.PHASECHK.TRANS64.TRYWAIT P0, [R3+URZ+0x90], R0 ;  /* 0x00009000030075a7 */ /* 0x0022a400080011ff */
[----:B--2---:R-:W-:Y:S05]  /*9120*/  @!P0 NANOSLEEP.SYNCS 0x989680 ;  /* 0x009896800000895d */ /* 0x004fea0003900000 */
[----:B------:R-:W2:Y:S02]  /*9130*/  @!P0 SYNCS.PHASECHK.TRANS64 P0, [R3+URZ+0x90], R0 ;  /* 0x00009000030085a7 */ /* 0x000ea400080010ff */
[----:B--2---:R-:W-:Y:S05]  /*9140*/  @!P0 BRA `(.L_x_90) ;  /* 0xfffffffc00f08947 */ /* 0x004fea000383ffff */
[----:B------:R-:W-:Y:S05]  /*9150*/  BRA `(.L_x_181) ;  /* 0xffffffc000d07947 */ /* 0x000fea000383ffff */
.L_x_101:
[----:B-1----:R-:W-:Y:S04]  /*9160*/  MOV R0, UR44 ;  /* 0x0000002c00007c02 */ /* 0x002fe80008000f00 */
[----:B------:R1:W2:Y:S03]  /*9170*/  SYNCS.PHASECHK.TRANS64.TRYWAIT P1, [R0+URZ+0x40], R3 ;  /* 0x00004003000075a7 */ /* 0x0002a600080211ff */
[----:B--2---:R-:W-:Y:S05]  /*9180*/  @!P1 NANOSLEEP.SYNCS 0x989680 ;  /* 0x009896800000995d */ /* 0x004fea0003900000 */
[----:B------:R-:W2:Y:S02]  /*9190*/  @!P1 SYNCS.PHASECHK.TRANS64 P1, [R0+URZ+0x40], R3 ;  /* 0x00004003000095a7 */ /* 0x000ea400080210ff */
[----:B--2---:R-:W-:Y:S05]  /*91a0*/  @!P1 BRA `(.L_x_101) ;  /* 0xfffffffc00ec9947 */ /* 0x004fea000383ffff */
[----:B------:R-:W-:Y:S05]  /*91b0*/  BRA `(.L_x_100) ;  /* 0xffffffd000347947 */ /* 0x000fea000383ffff */
.L_x_103:
[----:B-1----:R1:W3:Y:S02]  /*91c0*/  SYNCS.PHASECHK.TRANS64.TRYWAIT P0, [R26+URZ+0xb0], R2 ;  /* 0x0000b0021a0075a7 */ /* 0x0022e400080011ff */
[----:B---3--:R-:W-:Y:S05]  /*91d0*/  @!P0 NANOSLEEP.SYNCS 0x989680 ;  /* 0x009896800000895d */ /* 0x008fea0003900000 */
[----:B------:R-:W3:Y:S02]  /*91e0*/  @!P0 SYNCS.PHASECHK.TRANS64 P0, [R26+URZ+0xb0], R2 ;  /* 0x0000b0021a0085a7 */ /* 0x000ee400080010ff */
[----:B---3--:R-:W-:Y:S05]  /*91f0*/  @!P0 BRA `(.L_x_103) ;  /* 0xfffffffc00f08947 */ /* 0x008fea000383ffff */
[----:B------:R-:W-:Y:S05]  /*9200*/  BRA `(.L_x_102) ;  /* 0xffffffd000587947 */ /* 0x000fea000383ffff */
.L_x_112:
[----:B---3--:R3:W4:Y:S02]  /*9210*/  SYNCS.PHASECHK.TRANS64.TRYWAIT P0, [R4+URZ+0x40], R0 ;  /* 0x00004000040075a7 */ /* 0x00872400080011ff */
[----:B----4-:R-:W-:Y:S05]  /*9220*/  @!P0 NANOSLEEP.SYNCS 0x989680 ;  /* 0x009896800000895d */ /* 0x010fea0003900000 */
[----:B------:R-:W4:Y:S02]  /*9230*/  @!P0 SYNCS.PHASECHK.TRANS64 P0, [R4+URZ+0x40], R0 ;  /* 0x00004000040085a7 */ /* 0x000f2400080010ff */
[----:B----4-:R-:W-:Y:S05]  /*9240*/  @!P0 BRA `(.L_x_112) ;  /* 0xfffffffc00f08947 */ /* 0x010fea000383ffff */
[----:B------:R-:W-:Y:S05]  /*9250*/  BRA `(.L_x_111) ;  /* 0xffffffd800447947 */ /* 0x000fea000383ffff */
.L_x_120:
[----:B-1----:R1:W4:Y:S02]  /*9260*/  SYNCS.PHASECHK.TRANS64.TRYWAIT P0, [R2+URZ+0x40], R4 ;  /* 0x00004004020075a7 */ /* 0x00232400080011ff */
[----:B----4-:R-:W-:Y:S05]  /*9270*/  @!P0 NANOSLEEP.SYNCS 0x989680 ;  /* 0x009896800000895d */ /* 0x010fea0003900000 */
[----:B------:R-:W4:Y:S02]  /*9280*/  @!P0 SYNCS.PHASECHK.TRANS64 P0, [R2+URZ+0x40], R4 ;  /* 0x00004004020085a7 */ /* 0x000f2400080010ff */
[----:B----4-:R-:W-:Y:S05]  /*9290*/  @!P0 BRA `(.L_x_120) ;  /* 0xfffffffc00f08947 */ /* 0x010fea000383ffff */
[----:B------:R-:W-:Y:S05]  /*92a0*/  BRA `(.L_x_119) ;  /* 0xffffffe000547947 */ /* 0x000fea000383ffff */
.L_x_128:
[----:B---3--:R3:W4:Y:S02]  /*92b0*/  SYNCS.PHASECHK.TRANS64.TRYWAIT P0, [R3+URZ+0x40], R0 ;  /* 0x00004000030075a7 */ /* 0x00872400080011ff */
[----:B----4-:R-:W-:Y:S05]  /*92c0*/  @!P0 NANOSLEEP.SYNCS 0x989680 ;  /* 0x009896800000895d */ /* 0x010fea0003900000 */
[----:B------:R-:W4:Y:S02]  /*92d0*/  @!P0 SYNCS.PHASECHK.TRANS64 P0, [R3+URZ+0x40], R0 ;  /* 0x00004000030085a7 */ /* 0x000f2400080010ff */
[----:B----4-:R-:W-:Y:S05]  /*92e0*/  @!P0 BRA `(.L_x_128) ;  /* 0xfffffffc00f08947 */ /* 0x010fea000383ffff */
[----:B------:R-:W-:Y:S05]  /*92f0*/  BRA `(.L_x_127) ;  /* 0xffffffe800607947 */ /* 0x000fea000383ffff */
        .weak           $__internal_0_$__cuda_sm10x_tcgen05_guardrail_trap_col_being_dealloced_not_returned_by_alloc
        .type           $__internal_0_$__cuda_sm10x_tcgen05_guardrail_trap_col_being_dealloced_not_returned_by_alloc,@function
        .size           $__internal_0_$__cuda_sm10x_tcgen05_guardrail_trap_col_being_dealloced_not_returned_by_alloc,($__internal_1_$__cuda_sm10x_tcgen05_guardrail_trap_phase_invalid_during_alloc - $__internal_0_$__cuda_sm10x_tcgen05_guardrail_trap_col_being_dealloced_not_returned_by_alloc)
$__internal_0_$__cuda_sm10x_tcgen05_guardrail_trap_col_being_dealloced_not_returned_by_alloc:
[----:B------:R-:W-:Y:S05]  /*9300*/  BPT.TRAP 0x1 ;  /* 0x000000040000795c */ /* 0x000fea0000300000 */
[----:B------:R-:W-:-:S04]  /*9310*/  HFMA2 R3, -RZ, RZ, 0, 0 ;  /* 0x00000000ff037431 */ /* 0x000fc800000001ff */
[----:B------:R-:W-:Y:S05]  /*9320*/  RET.REL.NODEC R2 `(_ZN7cutlass13device_kernelINS_4gemm6kernel13GemmUniversalIN4cute5tupleIJiiiiEEENS1_10collective13CollectiveMmaINS1_35MainloopSm100TmaUmmaWarpSpecializedILi4ELi2ELi4ENS5_IJNS4_1CILi2EEESB_NSA_ILi1EEEEEEEENS5_IJNSA_ILi64EEENSA_ILi128EEESF_EEENS_6half_tENS5_IJlSC_lEEESI_SJ_NS4_8TiledMMAINS4_8MMA_AtomIJNS4_20SM100_MMA_F16BF16_SSISI_SI_fLi64ELi128ELNS4_4UMMA5MajorE0ELSO_0ELNSN_7ScaleInE0ELSP_0EEEEEENS4_6LayoutINS5_IJSC_SC_SC_EEENS5_IJNSA_ILi0EEESU_SU_EEEEENS5_IJNS4_10UnderscoreESX_SX_EEEEENS4_23SM90_TMA_LOAD_MULTICASTENS4_14ComposedLayoutINS4_7SwizzleILi3ELi4ELi3EEENS4_18smem_ptr_flag_bitsILi16EEENSS_INS5_IJNSA_ILi8EEESF_EEENS5_IJSF_SC_EEEEEEEvNS4_8identityES10_S1A_vS1B_EENS_8epilogue10collective18CollectiveEpilogueINS1D_23Sm100TmaWarpSpecializedILi4ELi2ELi16ELb1ELb0EEEJSH_NS5_IJNSS_ISF_SC_EENSS_INSA_ILi32EEESC_EEEEESI_SJ_SI_SJ_NS1D_6fusion15FusionCallbacksIS1H_NS1M_17LinearCombinationISI_fSI_fLNS_15FloatRoundStyleE2EEESH_S1L_JEEENS4_5SM1004TMEM4LOAD26SM100_TMEM_LOAD_16dp256b4xENS4_13SM90_TMA_LOADENS11_INS12_ILi2ELi4ELi3EEES15_NSS_INS5_IJS16_S1J_EEENS5_IJS1J_SC_EEEEEEENS4_17SM75_U32x4_LDSM_NENS4_14SM90_TMA_STOREES21_NS4_17SM90_U32x4_STSM_NENS4_39AutoVectorizingCopyWithAssumedAlignmentILi128EEEEEEvvEEEEvNT_6ParamsE) ;  /* 0xffffff6c02347950 */ /* 0x000fea0003c3ffff */
        .weak           $__internal_1_$__cuda_sm10x_tcgen05_guardrail_trap_phase_invalid_during_alloc
        .type           $__internal_1_$__cuda_sm10x_tcgen05_guardrail_trap_phase_invalid_during_alloc,@function
        .size           $__internal_1_$__cuda_sm10x_tcgen05_guardrail_trap_phase_invalid_during_alloc,($__internal_2_$__cuda_sm10x_tcgen05_guardrail_trap_unallocated_columns_being_dealloced - $__internal_1_$__cuda_sm10x_tcgen05_guardrail_trap_phase_invalid_during_alloc)
$__internal_1_$__cuda_sm10x_tcgen05_guardrail_trap_phase_invalid_during_alloc:
[----:B------:R-:W-:Y:S05]  /*9330*/  BPT.TRAP 0x1 ;  /* 0x000000040000795c */ /* 0x000fea0000300000 */
[----:B------:R-:W-:-:S04]  /*9340*/  MOV R5, 0x0 ;  /* 0x0000000000057802 */ /* 0x000fc80000000f00 */
[----:B------:R-:W-:Y:S05]  /*9350*/  RET.REL.NODEC R4 `(_ZN7cutlass13device_kernelINS_4gemm6kernel13GemmUniversalIN4cute5tupleIJiiiiEEENS1_10collective13CollectiveMmaINS1_35MainloopSm100TmaUmmaWarpSpecializedILi4ELi2ELi4ENS5_IJNS4_1CILi2EEESB_NSA_ILi1EEEEEEEENS5_IJNSA_ILi64EEENSA_ILi128EEESF_EEENS_6half_tENS5_IJlSC_lEEESI_SJ_NS4_8TiledMMAINS4_8MMA_AtomIJNS4_20SM100_MMA_F16BF16_SSISI_SI_fLi64ELi128ELNS4_4UMMA5MajorE0ELSO_0ELNSN_7ScaleInE0ELSP_0EEEEEENS4_6LayoutINS5_IJSC_SC_SC_EEENS5_IJNSA_ILi0EEESU_SU_EEEEENS5_IJNS4_10UnderscoreESX_SX_EEEEENS4_23SM90_TMA_LOAD_MULTICASTENS4_14ComposedLayoutINS4_7SwizzleILi3ELi4ELi3EEENS4_18smem_ptr_flag_bitsILi16EEENSS_INS5_IJNSA_ILi8EEESF_EEENS5_IJSF_SC_EEEEEEEvNS4_8identityES10_S1A_vS1B_EENS_8epilogue10collective18CollectiveEpilogueINS1D_23Sm100TmaWarpSpecializedILi4ELi2ELi16ELb1ELb0EEEJSH_NS5_IJNSS_ISF_SC_EENSS_INSA_ILi32EEESC_EEEEESI_SJ_SI_SJ_NS1D_6fusion15FusionCallbacksIS1H_NS1M_17LinearCombinationISI_fSI_fLNS_15FloatRoundStyleE2EEESH_S1L_JEEENS4_5SM1004TMEM4LOAD26SM100_TMEM_LOAD_16dp256b4xENS4_13SM90_TMA_LOADENS11_INS12_ILi2ELi4ELi3EEES15_NSS_INS5_IJS16_S1J_EEENS5_IJS1J_SC_EEEEEEENS4_17SM75_U32x4_LDSM_NENS4_14SM90_TMA_STOREES21_NS4_17SM90_U32x4_STSM_NENS4_39AutoVectorizingCopyWithAssumedAlignmentILi128EEEEEEvvEEEEvNT_6ParamsE) ;  /* 0xffffff6c04287950 */ /* 0x000fea0003c3ffff */
        .weak           $__internal_2_$__cuda_sm10x_tcgen05_guardrail_trap_unallocated_columns_being_dealloced
        .type           $__internal_2_$__cuda_sm10x_tcgen05_guardrail_trap_unallocated_columns_being_dealloced,@function
        .size           $__internal_2_$__cuda_sm10x_tcgen05_guardrail_trap_unallocated_columns_being_dealloced,(.L_x_183 - $__internal_2_$__cuda_sm10x_tcgen05_guardrail_trap_unallocated_columns_being_dealloced)
$__internal_2_$__cuda_sm10x_tcgen05_guardrail_trap_unallocated_columns_being_dealloced:
[----:B------:R-:W-:Y:S05]  /*9360*/  BPT.TRAP 0x1 ;  /* 0x000000040000795c */ /* 0x000fea0000300000 */
[----:B------:R-:W-:-:S04]  /*9370*/  HFMA2 R3, -RZ, RZ, 0, 0 ;  /* 0x00000000ff037431 */ /* 0x000fc800000001ff */
[----:B------:R-:W-:Y:S05]  /*9380*/  RET.REL.NODEC R2 `(_ZN7cutlass13device_kernelINS_4gemm6kernel13GemmUniversalIN4cute5tupleIJiiiiEEENS1_10collective13CollectiveMmaINS1_35MainloopSm100TmaUmmaWarpSpecializedILi4ELi2ELi4ENS5_IJNS4_1CILi2EEESB_NSA_ILi1EEEEEEEENS5_IJNSA_ILi64EEENSA_ILi128EEESF_EEENS_6half_tENS5_IJlSC_lEEESI_SJ_NS4_8TiledMMAINS4_8MMA_AtomIJNS4_20SM100_MMA_F16BF16_SSISI_SI_fLi64ELi128ELNS4_4UMMA5MajorE0ELSO_0ELNSN_7ScaleInE0ELSP_0EEEEEENS4_6LayoutINS5_IJSC_SC_SC_EEENS5_IJNSA_ILi0EEESU_SU_EEEEENS5_IJNS4_10UnderscoreESX_SX_EEEEENS4_23SM90_TMA_LOAD_MULTICASTENS4_14ComposedLayoutINS4_7SwizzleILi3ELi4ELi3EEENS4_18smem_ptr_flag_bitsILi16EEENSS_INS5_IJNSA_ILi8EEESF_EEENS5_IJSF_SC_EEEEEEEvNS4_8identityES10_S1A_vS1B_EENS_8epilogue10collective18CollectiveEpilogueINS1D_23Sm100TmaWarpSpecializedILi4ELi2ELi16ELb1ELb0EEEJSH_NS5_IJNSS_ISF_SC_EENSS_INSA_ILi32EEESC_EEEEESI_SJ_SI_SJ_NS1D_6fusion15FusionCallbacksIS1H_NS1M_17LinearCombinationISI_fSI_fLNS_15FloatRoundStyleE2EEESH_S1L_JEEENS4_5SM1004TMEM4LOAD26SM100_TMEM_LOAD_16dp256b4xENS4_13SM90_TMA_LOADENS11_INS12_ILi2ELi4ELi3EEES15_NSS_INS5_IJS16_S1J_EEENS5_IJS1J_SC_EEEEEEENS4_17SM75_U32x4_LDSM_NENS4_14SM90_TMA_STOREES21_NS4_17SM90_U32x4_STSM_NENS4_39AutoVectorizingCopyWithAssumedAlignmentILi128EEEEEEvvEEEEvNT_6ParamsE) ;  /* 0xffffff6c021c7950 */ /* 0x000fea0003c3ffff */
.L_x_182:
[----:B------:R-:W-:-:S00]  /*9390*/  BRA `(.L_x_182) ;  /* 0xfffffffc00fc7947 */ /* 0x000fc0000383ffff */
[----:B------:R-:W-:-:S00]  /*93a0*/  NOP ;  /* 0x0000000000007918 */ /* 0x000fc00000000000 */
        /* <DEDUP_REMOVED lines=13> */
.L_x_183:


//--------------------- .nv.global.init           --------------------------
	.section	.nv.global.init,"aw",@progbits
.nv.global.init:
	.type		$str$27,@object
	.size		$str$27,($str$28 - $str$27)
$str$27:
        /*0000*/ 	.byte	0x28, 0x61, 0x64, 0x64, 0x72, 0x65, 0x73, 0x73, 0x20, 0x26, 0x20, 0x6d, 0x61, 0x73, 0x6b, 0x29
        /*0010*/ 	.byte	0x20, 0x3d, 0x3d, 0x20, 0x30, 0x00
	.type		$str$28,@object
	.size		$str$28,($str$26 - $str$28)
$str$28:
        /*0016*/ 	.byte	0x2f, 0x74, 0x6d, 0x70, 0x2f, 0x63, 0x75, 0x74, 0x6c, 0x61, 0x73, 0x73, 0x5f, 0x73, 0x77, 0x65
        /*0026*/ 	.byte	0x65, 0x70, 0x5f, 0x73, 0x72, 0x63, 0x2f, 0x69, 0x6e, 0x63, 0x6c, 0x75, 0x64, 0x65, 0x2f, 0x63
        /*0036*/ 	.byte	0x75, 0x74, 0x65, 0x2f, 0x70, 0x6f, 0x69, 0x6e, 0x74, 0x65, 0x72, 0x5f, 0x66, 0x6c, 0x61, 0x67
        /*0046*/ 	.byte	0x67, 0x65, 0x64, 0x2e, 0x68, 0x70, 0x70, 0x00
	.type		$str$26,@object
	.size		$str$26,($str$25 - $str$26)
$str$26:
        /*004e*/ 	.byte	0x2f, 0x74, 0x6d, 0x70, 0x2f, 0x63, 0x75, 0x74, 0x6c, 0x61, 0x73, 0x73, 0x5f, 0x73, 0x77, 0x65
        /*005e*/ 	.byte	0x65, 0x70, 0x5f, 0x73, 0x72, 0x63, 0x2f, 0x69, 0x6e, 0x63, 0x6c, 0x75, 0x64, 0x65, 0x2f, 0x63
        /*006e*/ 	.byte	0x75, 0x74, 0x65, 0x2f, 0x61, 0x74, 0x6f, 0x6d, 0x2f, 0x63, 0x6f, 0x70, 0x79, 0x5f, 0x74, 0x72
        /*007e*/ 	.byte	0x61, 0x69, 0x74, 0x73, 0x5f, 0x73, 0x6d, 0x31, 0x30, 0x30, 0x2e, 0x68, 0x70, 0x70, 0x00
	.type		$str$25,@object
	.size		$str$25,(__unnamed_1 - $str$25)
$str$25:
        /*008d*/ 	.byte	0x28, 0x28, 0x75, 0x69, 0x6e, 0x74, 0x33, 0x32, 0x5f, 0x74, 0x28, 0x74, 0x68, 0x72, 0x65, 0x61
        /*009d*/ 	.byte	0x64, 0x49, 0x64, 0x78, 0x2e, 0x78, 0x29, 0x20, 0x2f, 0x20, 0x33, 0x32, 0x29, 0x20, 0x25, 0x20
        /*00ad*/ 	.byte	0x34, 0x29, 0x20, 0x3d, 0x3d, 0x20, 0x28, 0x28, 0x28, 0x74, 0x6d, 0x65, 0x6d, 0x5f, 0x61, 0x64
        /*00bd*/ 	.byte	0x64, 0x72, 0x20, 0x3e, 0x3e, 0x20, 0x31, 0x36, 0x29, 0x20, 0x2f, 0x20, 0x33, 0x32, 0x29, 0x20
        /*00cd*/ 	.byte	0x25, 0x20, 0x34, 0x29, 0x00
	.type		__unnamed_1,@object
	.size		__unnamed_1,(__unnamed_2 - __unnamed_1)
__unnamed_1:
        /*00d2*/ 	.byte	0x61, 0x75, 0x74, 0x6f, 0x20, 0x63, 0x75, 0x74, 0x65, 0x3a, 0x3a, 0x61, 0x73, 0x5f, 0x70, 0x6f
        /* <DEDUP_REMOVED lines=24> */
        /*0262*/ 	.byte	0x3e, 0x3e, 0x3e, 0x5d, 0x00
	.type		__unnamed_2,@object
	.size		__unnamed_2,(.L_2 - __unnamed_2)
__unnamed_2:
        /* <DEDUP_REMOVED lines=46> */
.L_2:


//--------------------- .nv.shared._ZN7cutlass13device_kernelINS_4gemm6kernel13GemmUniversalIN4cute5tupleIJiiiiEEENS1_10collective13CollectiveMmaINS1_35MainloopSm100TmaUmmaWarpSpecializedILi4ELi2ELi4ENS5_IJNS4_1CILi2EEESB_NSA_ILi1EEEEEEEENS5_IJNSA_ILi64EEENSA_ILi128EEESF_EEENS_6half_tENS5_IJlSC_lEEESI_SJ_NS4_8TiledMMAINS4_8MMA_AtomIJNS4_20SM100_MMA_F16BF16_SSISI_SI_fLi64ELi128ELNS4_4UMMA5MajorE0ELSO_0ELNSN_7ScaleInE0ELSP_0EEEEEENS4_6LayoutINS5_IJSC_SC_SC_EEENS5_IJNSA_ILi0EEESU_SU_EEEEENS5_IJNS4_10UnderscoreESX_SX_EEEEENS4_23SM90_TMA_LOAD_MULTICASTENS4_14ComposedLayoutINS4_7SwizzleILi3ELi4ELi3EEENS4_18smem_ptr_flag_bitsILi16EEENSS_INS5_IJNSA_ILi8EEESF_EEENS5_IJSF_SC_EEEEEEEvNS4_8identityES10_S1A_vS1B_EENS_8epilogue10collective18CollectiveEpilogueINS1D_23Sm100TmaWarpSpecializedILi4ELi2ELi16ELb1ELb0EEEJSH_NS5_IJNSS_ISF_SC_EENSS_INSA_ILi32EEESC_EEEEESI_SJ_SI_SJ_NS1D_6fusion15FusionCallbacksIS1H_NS1M_17LinearCombinationISI_fSI_fLNS_15FloatRoundStyleE2EEESH_S1L_JEEENS4_5SM1004TMEM4LOAD26SM100_TMEM_LOAD_16dp256b4xENS4_13SM90_TMA_LOADENS11_INS12_ILi2ELi4ELi3EEES15_NSS_INS5_IJS16_S1J_EEENS5_IJS1J_SC_EEEEEEENS4_17SM75_U32x4_LDSM_NENS4_14SM90_TMA_STOREES21_NS4_17SM90_U32x4_STSM_NENS4_39AutoVectorizingCopyWithAssumedAlignmentILi128EEEEEEvvEEEEvNT_6ParamsE --------------------------
	.section	.nv.shared._ZN7cutlass13device_kernelINS_4gemm6kernel13GemmUniversalIN4cute5tupleIJiiiiEEENS1_10collective13CollectiveMmaINS1_35MainloopSm100TmaUmmaWarpSpecializedILi4ELi2ELi4ENS5_IJNS4_1CILi2EEESB_NSA_ILi1EEEEEEEENS5_IJNSA_ILi64EEENSA_ILi128EEESF_EEENS_6half_tENS5_IJlSC_lEEESI_SJ_NS4_8TiledMMAINS4_8MMA_AtomIJNS4_20SM100_MMA_F16BF16_SSISI_SI_fLi64ELi128ELNS4_4UMMA5MajorE0ELSO_0ELNSN_7ScaleInE0ELSP_0EEEEEENS4_6LayoutINS5_IJSC_SC_SC_EEENS5_IJNSA_ILi0EEESU_SU_EEEEENS5_IJNS4_10UnderscoreESX_SX_EEEEENS4_23SM90_TMA_LOAD_MULTICASTENS4_14ComposedLayoutINS4_7SwizzleILi3ELi4ELi3EEENS4_18smem_ptr_flag_bitsILi16EEENSS_INS5_IJNSA_ILi8EEESF_EEENS5_IJSF_SC_EEEEEEEvNS4_8identityES10_S1A_vS1B_EENS_8epilogue10collective18CollectiveEpilogueINS1D_23Sm100TmaWarpSpecializedILi4ELi2ELi16ELb1ELb0EEEJSH_NS5_IJNSS_ISF_SC_EENSS_INSA_ILi32EEESC_EEEEESI_SJ_SI_SJ_NS1D_6fusion15FusionCallbacksIS1H_NS1M_17LinearCombinationISI_fSI_fLNS_15FloatRoundStyleE2EEESH_S1L_JEEENS4_5SM1004TMEM4LOAD26SM100_TMEM_LOAD_16dp256b4xENS4_13SM90_TMA_LOADENS11_INS12_ILi2ELi4ELi3EEES15_NSS_INS5_IJS16_S1J_EEENS5_IJS1J_SC_EEEEEEENS4_17SM75_U32x4_LDSM_NENS4_14SM90_TMA_STOREES21_NS4_17SM90_U32x4_STSM_NENS4_39AutoVectorizingCopyWithAssumedAlignmentILi128EEEEEEvvEEEEvNT_6ParamsE,"aw",@nobits
	.sectionflags	@""
	.align	16
	.zero		1024


//--------------------- .nv.shared.reserved.0     --------------------------
	.section	.nv.shared.reserved.0,"aw",@nobits
	.weak		__nv_reservedSMEM_offset_0_alias
	.size		__nv_reservedSMEM_offset_0_alias, 0, 64
	.other		__nv_reservedSMEM_offset_0_alias,@"STO_CUDA_RESERVED_SHARED STV_DEFAULT"
__nv_reservedSMEM_offset_0_alias:
	.zero		0
.nv.shared.reserved.0:
	.zero		64
	.weak		__nv_reservedSMEM_tcgen05_partition
	.type		__nv_reservedSMEM_tcgen05_partition,@object
	.size		__nv_reservedSMEM_tcgen05_partition,(.L_0 - __nv_reservedSMEM_tcgen05_partition)
__nv_reservedSMEM_tcgen05_partition:
	.zero		32
.L_0:


//--------------------- .nv.global                --------------------------
	.section	.nv.global,"aw",@nobits
.nv.global:
	.type		_ZN39_INTERNAL_cf6ef7f4_4_k_cu_9d627062_74524cute1_E,@object
	.size		_ZN39_INTERNAL_cf6ef7f4_4_k_cu_9d627062_74524cute1_E,(_ZN39_INTERNAL_cf6ef7f4_4_k_cu_9d627062_74524cuda3std3__45__cpo6cbeginE - _ZN39_INTERNAL_cf6ef7f4_4_k_cu_9d627062_74524cute1_E)
_ZN39_INTERNAL_cf6ef7f4_4_k_cu_9d627062_74524cute1_E:
	.zero		1
	.type		_ZN39_INTERNAL_cf6ef7f4_4_k_cu_9d627062_74524cuda3std3__45__cpo6cbeginE,@object
	.size		_ZN39_INTERNAL_cf6ef7f4_4_k_cu_9d627062_74524cuda3std3__45__cpo6cbeginE,(_ZN39_INTERNAL_cf6ef7f4_4_k_cu_9d627062_74524cuda3std3__48in_placeE - _ZN39_INTERNAL_cf6ef7f4_4_k_cu_9d627062_74524cuda3std3__45__cpo6cbeginE)
_ZN39_INTERNAL_cf6ef7f4_4_k_cu_9d627062_74524cuda3std3__45__cpo6cbeginE:
	.zero		1
	.type		_ZN39_INTERNAL_cf6ef7f4_4_k_cu_9d627062_74524cuda3std3__48in_placeE,@object
	.size		_ZN39_INTERNAL_cf6ef7f4_4_k_cu_9d627062_74524cuda3std3__48in_placeE,(_ZN39_INTERNAL_cf6ef7f4_4_k_cu_9d627062_74524cuda3std6ranges3__45__cpo9iter_moveE - _ZN39_INTERNAL_cf6ef7f4_4_k_cu_9d627062_74524cuda3std3__48in_placeE)
_ZN39_INTERNAL_cf6ef7f4_4_k_cu_9d627062_74524cuda3std3__48in_placeE:
	.zero		1
	.type		_ZN39_INTERNAL_cf6ef7f4_4_k_cu_9d627062_74524cuda3std6ranges3__45__cpo9iter_moveE,@object
	.size		_ZN39_INTERNAL_cf6ef7f4_4_k_cu_9d627062_74524cuda3std6ranges3__45__cpo9iter_moveE,(_ZN39_INTERNAL_cf6ef7f4_4_k_cu_9d627062_74524cuda3std3__45__cpo5beginE - _ZN39_INTERNAL_cf6ef7f4_4_k_cu_9d627062_74524cuda3std6ranges3__45__cpo9iter_moveE)
_ZN39_INTERNAL_cf6ef7f4_4_k_cu_9d627062_74524cuda3std6ranges3__45__cpo9iter_moveE:
	.zero		1
	.type		_ZN39_INTERNAL_cf6ef7f4_4_k_cu_9d627062_74524cuda3std3__45__cpo5beginE,@object
	.size		_ZN39_INTERNAL_cf6ef7f4_4_k_cu_9d627062_74524cuda3std3__45__cpo5beginE,(_ZN39_INTERNAL_cf6ef7f4_4_k_cu_9d627062_74524cuda3std3__441_GLOBAL__N__cf6ef7f4_4_k_cu_9d627062_74526ignoreE - _ZN39_INTERNAL_cf6ef7f4_4_k_cu_9d627062_74524cuda3std3__45__cpo5beginE)
_ZN39_INTERNAL_cf6ef7f4_4_k_cu_9d627062_74524cuda3std3__45__cpo5beginE:
	.zero		1
	.type		_ZN39_INTERNAL_cf6ef7f4_4_k_cu_9d627062_74524cuda3std3__441_GLOBAL__N__cf6ef7f4_4_k_cu_9d627062_74526ignoreE,@object
	.size		_ZN39_INTERNAL_cf6ef7f4_4_k_cu_9d627062_74524cuda3std3__441_GLOBAL__N__cf6ef7f4_4_k_cu_9d627062_74526ignoreE,(_ZN39_INTERNAL_cf6ef7f4_4_k_cu_9d627062_74524cute7productE - _ZN39_INTERNAL_cf6ef7f4_4_k_cu_9d627062_74524cuda3std3__441_GLOBAL__N__cf6ef7f4_4_k_cu_9d627062_74526ignoreE)
_ZN39_INTERNAL_cf6ef7f4_4_k_cu_9d627062_74524cuda3std3__441_GLOBAL__N__cf6ef7f4_4_k_cu_9d627062_74526ignoreE:
	.zero		1
	.type		_ZN39_INTERNAL_cf6ef7f4_4_k_cu_9d627062_74524cute7productE,@object
	.size		_ZN39_INTERNAL_cf6ef7f4_4_k_cu_9d627062_74524cute7productE,(_ZN39_INTERNAL_cf6ef7f4_4_k_cu_9d627062_74524cuda3std3__45__cpo3endE - _ZN39_INTERNAL_cf6ef7f4_4_k_cu_9d627062_74524cute7productE)
_ZN39_INTERNAL_cf6ef7f4_4_k_cu_9d627062_74524cute7productE:
	.zero		1
	.type		_ZN39_INTERNAL_cf6ef7f4_4_k_cu_9d627062_74524cuda3std3__45__cpo3endE,@object
	.size		_ZN39_INTERNAL_cf6ef7f4_4_k_cu_9d627062_74524cuda3std3__45__cpo3endE,(_ZN39_INTERNAL_cf6ef7f4_4_k_cu_9d627062_74524cuda3std3__419piecewise_constructE - _ZN39_INTERNAL_cf6ef7f4_4_k_cu_9d627062_74524cuda3std3__45__cpo3endE)
_ZN39_INTERNAL_cf6ef7f4_4_k_cu_9d627062_74524cuda3std3__45__cpo3endE:
	.zero		1
	.type		_ZN39_INTERNAL_cf6ef7f4_4_k_cu_9d627062_74524cuda3std3__419piecewise_constructE,@object
	.size		_ZN39_INTERNAL_cf6ef7f4_4_k_cu_9d627062_74524cuda3std3__419piecewise_constructE,(_ZN39_INTERNAL_cf6ef7f4_4_k_cu_9d627062_74524cuda3std3__45__cpo4cendE - _ZN39_INTERNAL_cf6ef7f4_4_k_cu_9d627062_74524cuda3std3__419piecewise_constructE)
_ZN39_INTERNAL_cf6ef7f4_4_k_cu_9d627062_74524cuda3std3__419piecewise_constructE:
	.zero		1
	.type		_ZN39_INTERNAL_cf6ef7f4_4_k_cu_9d627062_74524cuda3std3__45__cpo4cendE,@object
	.size		_ZN39_INTERNAL_cf6ef7f4_4_k_cu_9d627062_74524cuda3std3__45__cpo4cendE,(_ZN39_INTERNAL_cf6ef7f4_4_k_cu_9d627062_74524cuda3std6ranges3__45__cpo4swapE - _ZN39_INTERNAL_cf6ef7f4_4_k_cu_9d627062_74524cuda3std3__45__cpo4cendE)
_ZN39_INTERNAL_cf6ef7f4_4_k_cu_9d627062_74524cuda3std3__45__cpo4cendE:
	.zero		1
	.type		_ZN39_INTERNAL_cf6ef7f4_4_k_cu_9d627062_74524cuda3std6ranges3__45__cpo4swapE,@object
	.size		_ZN39_INTERNAL_cf6ef7f4_4_k_cu_9d627062_74524cuda3std6ranges3__45__cpo4swapE,(.L_10 - _ZN39_INTERNAL_cf6ef7f4_4_k_cu_9d627062_74524cuda3std6ranges3__45__cpo4swapE)
_ZN39_INTERNAL_cf6ef7f4_4_k_cu_9d627062_74524cuda3std6ranges3__45__cpo4swapE:
	.zero		1
.L_10:


//--------------------- .nv.constant0._ZN7cutlass13device_kernelINS_4gemm6kernel13GemmUniversalIN4cute5tupleIJiiiiEEENS1_10collective13CollectiveMmaINS1_35MainloopSm100TmaUmmaWarpSpecializedILi4ELi2ELi4ENS5_IJNS4_1CILi2EEESB_NSA_ILi1EEEEEEEENS5_IJNSA_ILi64EEENSA_ILi128EEESF_EEENS_6half_tENS5_IJlSC_lEEESI_SJ_NS4_8TiledMMAINS4_8MMA_AtomIJNS4_20SM100_MMA_F16BF16_SSISI_SI_fLi64ELi128ELNS4_4UMMA5MajorE0ELSO_0ELNSN_7ScaleInE0ELSP_0EEEEEENS4_6LayoutINS5_IJSC_SC_SC_EEENS5_IJNSA_ILi0EEESU_SU_EEEEENS5_IJNS4_10UnderscoreESX_SX_EEEEENS4_23SM90_TMA_LOAD_MULTICASTENS4_14ComposedLayoutINS4_7SwizzleILi3ELi4ELi3EEENS4_18smem_ptr_flag_bitsILi16EEENSS_INS5_IJNSA_ILi8EEESF_EEENS5_IJSF_SC_EEEEEEEvNS4_8identityES10_S1A_vS1B_EENS_8epilogue10collective18CollectiveEpilogueINS1D_23Sm100TmaWarpSpecializedILi4ELi2ELi16ELb1ELb0EEEJSH_NS5_IJNSS_ISF_SC_EENSS_INSA_ILi32EEESC_EEEEESI_SJ_SI_SJ_NS1D_6fusion15FusionCallbacksIS1H_NS1M_17LinearCombinationISI_fSI_fLNS_15FloatRoundStyleE2EEESH_S1L_JEEENS4_5SM1004TMEM4LOAD26SM100_TMEM_LOAD_16dp256b4xENS4_13SM90_TMA_LOADENS11_INS12_ILi2ELi4ELi3EEES15_NSS_INS5_IJS16_S1J_EEENS5_IJS1J_SC_EEEEEEENS4_17SM75_U32x4_LDSM_NENS4_14SM90_TMA_STOREES21_NS4_17SM90_U32x4_STSM_NENS4_39AutoVectorizingCopyWithAssumedAlignmentILi128EEEEEEvvEEEEvNT_6ParamsE --------------------------
	.section	.nv.constant0._ZN7cutlass13device_kernelINS_4gemm6kernel13GemmUniversalIN4cute5tupleIJiiiiEEENS1_10collective13CollectiveMmaINS1_35MainloopSm100TmaUmmaWarpSpecializedILi4ELi2ELi4ENS5_IJNS4_1CILi2EEESB_NSA_ILi1EEEEEEEENS5_IJNSA_ILi64EEENSA_ILi128EEESF_EEENS_6half_tENS5_IJlSC_lEEESI_SJ_NS4_8TiledMMAINS4_8MMA_AtomIJNS4_20SM100_MMA_F16BF16_SSISI_SI_fLi64ELi128ELNS4_4UMMA5MajorE0ELSO_0ELNSN_7ScaleInE0ELSP_0EEEEEENS4_6LayoutINS5_IJSC_SC_SC_EEENS5_IJNSA_ILi0EEESU_SU_EEEEENS5_IJNS4_10UnderscoreESX_SX_EEEEENS4_23SM90_TMA_LOAD_MULTICASTENS4_14ComposedLayoutINS4_7SwizzleILi3ELi4ELi3EEENS4_18smem_ptr_flag_bitsILi16EEENSS_INS5_IJNSA_ILi8EEESF_EEENS5_IJSF_SC_EEEEEEEvNS4_8identityES10_S1A_vS1B_EENS_8epilogue10collective18CollectiveEpilogueINS1D_23Sm100TmaWarpSpecializedILi4ELi2ELi16ELb1ELb0EEEJSH_NS5_IJNSS_ISF_SC_EENSS_INSA_ILi32EEESC_EEEEESI_SJ_SI_SJ_NS1D_6fusion15FusionCallbacksIS1H_NS1M_17LinearCombinationISI_fSI_fLNS_15FloatRoundStyleE2EEESH_S1L_JEEENS4_5SM1004TMEM4LOAD26SM100_TMEM_LOAD_16dp256b4xENS4_13SM90_TMA_LOADENS11_INS12_ILi2ELi4ELi3EEES15_NSS_INS5_IJS16_S1J_EEENS5_IJS1J_SC_EEEEEEENS4_17SM75_U32x4_LDSM_NENS4_14SM90_TMA_STOREES21_NS4_17SM90_U32x4_STSM_NENS4_39AutoVectorizingCopyWithAssumedAlignmentILi128EEEEEEvvEEEEvNT_6ParamsE,"a",@progbits
	.sectionflags	@""
	.align	4
.nv.constant0._ZN7cutlass13device_kernelINS_4gemm6kernel13GemmUniversalIN4cute5tupleIJiiiiEEENS1_10collective13CollectiveMmaINS1_35MainloopSm100TmaUmmaWarpSpecializedILi4ELi2ELi4ENS5_IJNS4_1CILi2EEESB_NSA_ILi1EEEEEEEENS5_IJNSA_ILi64EEENSA_ILi128EEESF_EEENS_6half_tENS5_IJlSC_lEEESI_SJ_NS4_8TiledMMAINS4_8MMA_AtomIJNS4_20SM100_MMA_F16BF16_SSISI_SI_fLi64ELi128ELNS4_4UMMA5MajorE0ELSO_0ELNSN_7ScaleInE0ELSP_0EEEEEENS4_6LayoutINS5_IJSC_SC_SC_EEENS5_IJNSA_ILi0EEESU_SU_EEEEENS5_IJNS4_10UnderscoreESX_SX_EEEEENS4_23SM90_TMA_LOAD_MULTICASTENS4_14ComposedLayoutINS4_7SwizzleILi3ELi4ELi3EEENS4_18smem_ptr_flag_bitsILi16EEENSS_INS5_IJNSA_ILi8EEESF_EEENS5_IJSF_SC_EEEEEEEvNS4_8identityES10_S1A_vS1B_EENS_8epilogue10collective18CollectiveEpilogueINS1D_23Sm100TmaWarpSpecializedILi4ELi2ELi16ELb1ELb0EEEJSH_NS5_IJNSS_ISF_SC_EENSS_INSA_ILi32EEESC_EEEEESI_SJ_SI_SJ_NS1D_6fusion15FusionCallbacksIS1H_NS1M_17LinearCombinationISI_fSI_fLNS_15FloatRoundStyleE2EEESH_S1L_JEEENS4_5SM1004TMEM4LOAD26SM100_TMEM_LOAD_16dp256b4xENS4_13SM90_TMA_LOADENS11_INS12_ILi2ELi4ELi3EEES15_NSS_INS5_IJS16_S1J_EEENS5_IJS1J_SC_EEEEEEENS4_17SM75_U32x4_LDSM_NENS4_14SM90_TMA_STOREES21_NS4_17SM90_U32x4_STSM_NENS4_39AutoVectorizingCopyWithAssumedAlignmentILi128EEEEEEvvEEEEvNT_6ParamsE:
	.zero		2944


//--------------------- SYMBOLS --------------------------

	.type		.nv.reservedSmem.offset0,@object
	.size		.nv.reservedSmem.offset0,0x4
	.type		.nv.reservedSmem.cap,@object
	.size		.nv.reservedSmem.cap,0x4
	.type		__assertfail,@function
